//
// Generated by NVIDIA NVVM Compiler
//
// Compiler Build ID: CL-36424714
// Cuda compilation tools, release 13.0, V13.0.88
// Based on NVVM 20.0.0
//

.version 9.0
.target sm_100
.address_size 64

	// .globl	_Z22seq_read_float4_kernelPK6float4iPf

.visible .entry _Z22seq_read_float4_kernelPK6float4iPf(
	.param .u64 .ptr .align 1 _Z22seq_read_float4_kernelPK6float4iPf_param_0,
	.param .u32 _Z22seq_read_float4_kernelPK6float4iPf_param_1,
	.param .u64 .ptr .align 1 _Z22seq_read_float4_kernelPK6float4iPf_param_2
)
{
	.reg .pred 	%p<8>;
	.reg .b32 	%r<31>;
	.reg .b32 	%f<55>;
	.reg .b64 	%rd<13>;

	ld.param.u64 	%rd3, [_Z22seq_read_float4_kernelPK6float4iPf_param_0];
	ld.param.u32 	%r12, [_Z22seq_read_float4_kernelPK6float4iPf_param_1];
	ld.param.u64 	%rd2, [_Z22seq_read_float4_kernelPK6float4iPf_param_2];
	cvta.to.global.u64 	%rd1, %rd3;
	mov.u32 	%r13, %ctaid.x;
	mov.u32 	%r14, %ntid.x;
	mov.u32 	%r15, %tid.x;
	mad.lo.s32 	%r1, %r13, %r14, %r15;
	mov.u32 	%r16, %nctaid.x;
	mul.lo.s32 	%r2, %r16, %r14;
	setp.ge.s32 	%p1, %r1, %r12;
	mov.f32 	%f54, 0f00000000;
	@%p1 bra 	$L__BB0_7;
	add.s32 	%r17, %r1, %r2;
	max.s32 	%r18, %r12, %r17;
	setp.lt.s32 	%p2, %r17, %r12;
	selp.u32 	%r19, 1, 0, %p2;
	add.s32 	%r20, %r17, %r19;
	sub.s32 	%r21, %r18, %r20;
	div.u32 	%r22, %r21, %r2;
	add.s32 	%r3, %r22, %r19;
	and.b32  	%r23, %r3, 3;
	setp.eq.s32 	%p3, %r23, 3;
	mov.f32 	%f54, 0f00000000;
	mov.u32 	%r29, %r1;
	@%p3 bra 	$L__BB0_4;
	add.s32 	%r24, %r3, 1;
	and.b32  	%r25, %r24, 3;
	neg.s32 	%r27, %r25;
	mov.f32 	%f54, 0f00000000;
	mov.u32 	%r29, %r1;
$L__BB0_3:
	.pragma "nounroll";
	mul.wide.s32 	%rd4, %r29, 16;
	add.s64 	%rd5, %rd1, %rd4;
	ld.global.nc.v4.f32 	{%f12, %f13, %f14, %f15}, [%rd5];
	add.f32 	%f16, %f12, %f13;
	add.f32 	%f17, %f16, %f14;
	add.f32 	%f18, %f17, %f15;
	add.f32 	%f54, %f54, %f18;
	add.s32 	%r29, %r29, %r2;
	add.s32 	%r27, %r27, 1;
	setp.ne.s32 	%p4, %r27, 0;
	@%p4 bra 	$L__BB0_3;
$L__BB0_4:
	setp.lt.u32 	%p5, %r3, 3;
	@%p5 bra 	$L__BB0_7;
	mul.wide.s32 	%rd8, %r2, 16;
	shl.b32 	%r26, %r2, 2;
$L__BB0_6:
	mul.wide.s32 	%rd6, %r29, 16;
	add.s64 	%rd7, %rd1, %rd6;
	ld.global.nc.v4.f32 	{%f19, %f20, %f21, %f22}, [%rd7];
	add.f32 	%f23, %f19, %f20;
	add.f32 	%f24, %f23, %f21;
	add.f32 	%f25, %f24, %f22;
	add.f32 	%f26, %f54, %f25;
	add.s64 	%rd9, %rd7, %rd8;
	ld.global.nc.v4.f32 	{%f27, %f28, %f29, %f30}, [%rd9];
	add.f32 	%f31, %f27, %f28;
	add.f32 	%f32, %f31, %f29;
	add.f32 	%f33, %f32, %f30;
	add.f32 	%f34, %f26, %f33;
	add.s64 	%rd10, %rd9, %rd8;
	ld.global.nc.v4.f32 	{%f35, %f36, %f37, %f38}, [%rd10];
	add.f32 	%f39, %f35, %f36;
	add.f32 	%f40, %f39, %f37;
	add.f32 	%f41, %f40, %f38;
	add.f32 	%f42, %f34, %f41;
	add.s64 	%rd11, %rd10, %rd8;
	ld.global.nc.v4.f32 	{%f43, %f44, %f45, %f46}, [%rd11];
	add.f32 	%f47, %f43, %f44;
	add.f32 	%f48, %f47, %f45;
	add.f32 	%f49, %f48, %f46;
	add.f32 	%f54, %f42, %f49;
	add.s32 	%r29, %r26, %r29;
	setp.lt.s32 	%p6, %r29, %r12;
	@%p6 bra 	$L__BB0_6;
$L__BB0_7:
	setp.ne.s32 	%p7, %r1, 0;
	@%p7 bra 	$L__BB0_9;
	cvta.to.global.u64 	%rd12, %rd2;
	st.global.f32 	[%rd12], %f54;
$L__BB0_9:
	ret;

}
	// .globl	_Z21seq_read_float_kernelPKfiPf
.visible .entry _Z21seq_read_float_kernelPKfiPf(
	.param .u64 .ptr .align 1 _Z21seq_read_float_kernelPKfiPf_param_0,
	.param .u32 _Z21seq_read_float_kernelPKfiPf_param_1,
	.param .u64 .ptr .align 1 _Z21seq_read_float_kernelPKfiPf_param_2
)
{
	.reg .pred 	%p<8>;
	.reg .b32 	%r<31>;
	.reg .b32 	%f<25>;
	.reg .b64 	%rd<13>;

	ld.param.u64 	%rd3, [_Z21seq_read_float_kernelPKfiPf_param_0];
	ld.param.u32 	%r12, [_Z21seq_read_float_kernelPKfiPf_param_1];
	ld.param.u64 	%rd2, [_Z21seq_read_float_kernelPKfiPf_param_2];
	cvta.to.global.u64 	%rd1, %rd3;
	mov.u32 	%r13, %ctaid.x;
	mov.u32 	%r14, %ntid.x;
	mov.u32 	%r15, %tid.x;
	mad.lo.s32 	%r1, %r13, %r14, %r15;
	mov.u32 	%r16, %nctaid.x;
	mul.lo.s32 	%r2, %r16, %r14;
	setp.ge.s32 	%p1, %r1, %r12;
	mov.f32 	%f24, 0f00000000;
	@%p1 bra 	$L__BB1_7;
	add.s32 	%r17, %r1, %r2;
	max.s32 	%r18, %r12, %r17;
	setp.lt.s32 	%p2, %r17, %r12;
	selp.u32 	%r19, 1, 0, %p2;
	add.s32 	%r20, %r17, %r19;
	sub.s32 	%r21, %r18, %r20;
	div.u32 	%r22, %r21, %r2;
	add.s32 	%r3, %r22, %r19;
	and.b32  	%r23, %r3, 3;
	setp.eq.s32 	%p3, %r23, 3;
	mov.f32 	%f24, 0f00000000;
	mov.u32 	%r29, %r1;
	@%p3 bra 	$L__BB1_4;
	add.s32 	%r24, %r3, 1;
	and.b32  	%r25, %r24, 3;
	neg.s32 	%r27, %r25;
	mov.f32 	%f24, 0f00000000;
	mov.u32 	%r29, %r1;
$L__BB1_3:
	.pragma "nounroll";
	mul.wide.s32 	%rd4, %r29, 4;
	add.s64 	%rd5, %rd1, %rd4;
	ld.global.nc.f32 	%f12, [%rd5];
	add.f32 	%f24, %f24, %f12;
	add.s32 	%r29, %r29, %r2;
	add.s32 	%r27, %r27, 1;
	setp.ne.s32 	%p4, %r27, 0;
	@%p4 bra 	$L__BB1_3;
$L__BB1_4:
	setp.lt.u32 	%p5, %r3, 3;
	@%p5 bra 	$L__BB1_7;
	mul.wide.s32 	%rd8, %r2, 4;
	shl.b32 	%r26, %r2, 2;
$L__BB1_6:
	mul.wide.s32 	%rd6, %r29, 4;
	add.s64 	%rd7, %rd1, %rd6;
	ld.global.nc.f32 	%f13, [%rd7];
	add.f32 	%f14, %f24, %f13;
	add.s64 	%rd9, %rd7, %rd8;
	ld.global.nc.f32 	%f15, [%rd9];
	add.f32 	%f16, %f14, %f15;
	add.s64 	%rd10, %rd9, %rd8;
	ld.global.nc.f32 	%f17, [%rd10];
	add.f32 	%f18, %f16, %f17;
	add.s64 	%rd11, %rd10, %rd8;
	ld.global.nc.f32 	%f19, [%rd11];
	add.f32 	%f24, %f18, %f19;
	add.s32 	%r29, %r26, %r29;
	setp.lt.s32 	%p6, %r29, %r12;
	@%p6 bra 	$L__BB1_6;
$L__BB1_7:
	setp.ne.s32 	%p7, %r1, 0;
	@%p7 bra 	$L__BB1_9;
	cvta.to.global.u64 	%rd12, %rd2;
	st.global.f32 	[%rd12], %f24;
$L__BB1_9:
	ret;

}
	// .globl	_Z26rand_read_float_lcg_kernelPKfiPf
.visible .entry _Z26rand_read_float_lcg_kernelPKfiPf(
	.param .u64 .ptr .align 1 _Z26rand_read_float_lcg_kernelPKfiPf_param_0,
	.param .u32 _Z26rand_read_float_lcg_kernelPKfiPf_param_1,
	.param .u64 .ptr .align 1 _Z26rand_read_float_lcg_kernelPKfiPf_param_2
)
{
	.reg .pred 	%p<8>;
	.reg .b32 	%r<48>;
	.reg .b32 	%f<25>;
	.reg .b64 	%rd<15>;

	ld.param.u64 	%rd3, [_Z26rand_read_float_lcg_kernelPKfiPf_param_0];
	ld.param.u32 	%r19, [_Z26rand_read_float_lcg_kernelPKfiPf_param_1];
	ld.param.u64 	%rd2, [_Z26rand_read_float_lcg_kernelPKfiPf_param_2];
	cvta.to.global.u64 	%rd1, %rd3;
	mov.u32 	%r20, %ctaid.x;
	mov.u32 	%r21, %ntid.x;
	mov.u32 	%r22, %tid.x;
	mad.lo.s32 	%r1, %r20, %r21, %r22;
	mov.u32 	%r23, %nctaid.x;
	mul.lo.s32 	%r2, %r23, %r21;
	setp.ge.s32 	%p1, %r1, %r19;
	mov.f32 	%f24, 0f00000000;
	@%p1 bra 	$L__BB2_7;
	add.s32 	%r45, %r1, 12345;
	add.s32 	%r24, %r1, %r2;
	max.s32 	%r25, %r19, %r24;
	setp.lt.s32 	%p2, %r24, %r19;
	selp.u32 	%r26, 1, 0, %p2;
	add.s32 	%r27, %r24, %r26;
	sub.s32 	%r28, %r25, %r27;
	div.u32 	%r29, %r28, %r2;
	add.s32 	%r4, %r29, %r26;
	and.b32  	%r30, %r4, 3;
	setp.eq.s32 	%p3, %r30, 3;
	mov.f32 	%f24, 0f00000000;
	mov.u32 	%r44, %r1;
	@%p3 bra 	$L__BB2_4;
	add.s32 	%r31, %r4, 1;
	and.b32  	%r32, %r31, 3;
	neg.s32 	%r41, %r32;
	mov.f32 	%f24, 0f00000000;
	mov.u32 	%r44, %r1;
$L__BB2_3:
	.pragma "nounroll";
	mad.lo.s32 	%r45, %r45, 1664525, 1013904223;
	rem.u32 	%r33, %r45, %r19;
	mul.wide.u32 	%rd4, %r33, 4;
	add.s64 	%rd5, %rd1, %rd4;
	ld.global.nc.f32 	%f12, [%rd5];
	add.f32 	%f24, %f24, %f12;
	add.s32 	%r44, %r44, %r2;
	add.s32 	%r41, %r41, 1;
	setp.ne.s32 	%p4, %r41, 0;
	@%p4 bra 	$L__BB2_3;
$L__BB2_4:
	setp.lt.u32 	%p5, %r4, 3;
	@%p5 bra 	$L__BB2_7;
	shl.b32 	%r14, %r2, 2;
$L__BB2_6:
	mad.lo.s32 	%r34, %r45, 1664525, 1013904223;
	rem.u32 	%r35, %r34, %r19;
	mul.wide.u32 	%rd6, %r35, 4;
	add.s64 	%rd7, %rd1, %rd6;
	ld.global.nc.f32 	%f13, [%rd7];
	add.f32 	%f14, %f24, %f13;
	mad.lo.s32 	%r36, %r45, 389569705, 1196435762;
	rem.u32 	%r37, %r36, %r19;
	mul.wide.u32 	%rd8, %r37, 4;
	add.s64 	%rd9, %rd1, %rd8;
	ld.global.nc.f32 	%f15, [%rd9];
	add.f32 	%f16, %f14, %f15;
	mad.lo.s32 	%r38, %r45, -1354167659, -775096599;
	rem.u32 	%r39, %r38, %r19;
	mul.wide.u32 	%rd10, %r39, 4;
	add.s64 	%rd11, %rd1, %rd10;
	ld.global.nc.f32 	%f17, [%rd11];
	add.f32 	%f18, %f16, %f17;
	mad.lo.s32 	%r45, %r45, 158984081, -1426500812;
	rem.u32 	%r40, %r45, %r19;
	mul.wide.u32 	%rd12, %r40, 4;
	add.s64 	%rd13, %rd1, %rd12;
	ld.global.nc.f32 	%f19, [%rd13];
	add.f32 	%f24, %f18, %f19;
	add.s32 	%r44, %r14, %r44;
	setp.lt.s32 	%p6, %r44, %r19;
	@%p6 bra 	$L__BB2_6;
$L__BB2_7:
	setp.ne.s32 	%p7, %r1, 0;
	@%p7 bra 	$L__BB2_9;
	cvta.to.global.u64 	%rd14, %rd2;
	st.global.f32 	[%rd14], %f24;
$L__BB2_9:
	ret;

}
	// .globl	_Z27rand_read_float4_lcg_kernelPK6float4iPf
.visible .entry _Z27rand_read_float4_lcg_kernelPK6float4iPf(
	.param .u64 .ptr .align 1 _Z27rand_read_float4_lcg_kernelPK6float4iPf_param_0,
	.param .u32 _Z27rand_read_float4_lcg_kernelPK6float4iPf_param_1,
	.param .u64 .ptr .align 1 _Z27rand_read_float4_lcg_kernelPK6float4iPf_param_2
)
{
	.reg .pred 	%p<8>;
	.reg .b32 	%r<48>;
	.reg .b32 	%f<55>;
	.reg .b64 	%rd<15>;

	ld.param.u64 	%rd3, [_Z27rand_read_float4_lcg_kernelPK6float4iPf_param_0];
	ld.param.u32 	%r19, [_Z27rand_read_float4_lcg_kernelPK6float4iPf_param_1];
	ld.param.u64 	%rd2, [_Z27rand_read_float4_lcg_kernelPK6float4iPf_param_2];
	cvta.to.global.u64 	%rd1, %rd3;
	mov.u32 	%r20, %ctaid.x;
	mov.u32 	%r21, %ntid.x;
	mov.u32 	%r22, %tid.x;
	mad.lo.s32 	%r1, %r20, %r21, %r22;
	mov.u32 	%r23, %nctaid.x;
	mul.lo.s32 	%r2, %r23, %r21;
	setp.ge.s32 	%p1, %r1, %r19;
	mov.f32 	%f54, 0f00000000;
	@%p1 bra 	$L__BB3_7;
	add.s32 	%r45, %r1, 12345;
	add.s32 	%r24, %r1, %r2;
	max.s32 	%r25, %r19, %r24;
	setp.lt.s32 	%p2, %r24, %r19;
	selp.u32 	%r26, 1, 0, %p2;
	add.s32 	%r27, %r24, %r26;
	sub.s32 	%r28, %r25, %r27;
	div.u32 	%r29, %r28, %r2;
	add.s32 	%r4, %r29, %r26;
	and.b32  	%r30, %r4, 3;
	setp.eq.s32 	%p3, %r30, 3;
	mov.f32 	%f54, 0f00000000;
	mov.u32 	%r44, %r1;
	@%p3 bra 	$L__BB3_4;
	add.s32 	%r31, %r4, 1;
	and.b32  	%r32, %r31, 3;
	neg.s32 	%r41, %r32;
	mov.f32 	%f54, 0f00000000;
	mov.u32 	%r44, %r1;
$L__BB3_3:
	.pragma "nounroll";
	mad.lo.s32 	%r45, %r45, 1664525, 1013904223;
	rem.u32 	%r33, %r45, %r19;
	mul.wide.u32 	%rd4, %r33, 16;
	add.s64 	%rd5, %rd1, %rd4;
	ld.global.nc.v4.f32 	{%f12, %f13, %f14, %f15}, [%rd5];
	add.f32 	%f16, %f12, %f13;
	add.f32 	%f17, %f16, %f14;
	add.f32 	%f18, %f17, %f15;
	add.f32 	%f54, %f54, %f18;
	add.s32 	%r44, %r44, %r2;
	add.s32 	%r41, %r41, 1;
	setp.ne.s32 	%p4, %r41, 0;
	@%p4 bra 	$L__BB3_3;
$L__BB3_4:
	setp.lt.u32 	%p5, %r4, 3;
	@%p5 bra 	$L__BB3_7;
	shl.b32 	%r14, %r2, 2;
$L__BB3_6:
	mad.lo.s32 	%r34, %r45, 1664525, 1013904223;
	rem.u32 	%r35, %r34, %r19;
	mul.wide.u32 	%rd6, %r35, 16;
	add.s64 	%rd7, %rd1, %rd6;
	ld.global.nc.v4.f32 	{%f19, %f20, %f21, %f22}, [%rd7];
	add.f32 	%f23, %f19, %f20;
	add.f32 	%f24, %f23, %f21;
	add.f32 	%f25, %f24, %f22;
	add.f32 	%f26, %f54, %f25;
	mad.lo.s32 	%r36, %r45, 389569705, 1196435762;
	rem.u32 	%r37, %r36, %r19;
	mul.wide.u32 	%rd8, %r37, 16;
	add.s64 	%rd9, %rd1, %rd8;
	ld.global.nc.v4.f32 	{%f27, %f28, %f29, %f30}, [%rd9];
	add.f32 	%f31, %f27, %f28;
	add.f32 	%f32, %f31, %f29;
	add.f32 	%f33, %f32, %f30;
	add.f32 	%f34, %f26, %f33;
	mad.lo.s32 	%r38, %r45, -1354167659, -775096599;
	rem.u32 	%r39, %r38, %r19;
	mul.wide.u32 	%rd10, %r39, 16;
	add.s64 	%rd11, %rd1, %rd10;
	ld.global.nc.v4.f32 	{%f35, %f36, %f37, %f38}, [%rd11];
	add.f32 	%f39, %f35, %f36;
	add.f32 	%f40, %f39, %f37;
	add.f32 	%f41, %f40, %f38;
	add.f32 	%f42, %f34, %f41;
	mad.lo.s32 	%r45, %r45, 158984081, -1426500812;
	rem.u32 	%r40, %r45, %r19;
	mul.wide.u32 	%rd12, %r40, 16;
	add.s64 	%rd13, %rd1, %rd12;
	ld.global.nc.v4.f32 	{%f43, %f44, %f45, %f46}, [%rd13];
	add.f32 	%f47, %f43, %f44;
	add.f32 	%f48, %f47, %f45;
	add.f32 	%f49, %f48, %f46;
	add.f32 	%f54, %f42, %f49;
	add.s32 	%r44, %r14, %r44;
	setp.lt.s32 	%p6, %r44, %r19;
	@%p6 bra 	$L__BB3_6;
$L__BB3_7:
	setp.ne.s32 	%p7, %r1, 0;
	@%p7 bra 	$L__BB3_9;
	cvta.to.global.u64 	%rd14, %rd2;
	st.global.f32 	[%rd14], %f54;
$L__BB3_9:
	ret;

}


// ===== COMPILED SASS (sm_100) =====

	.target	sm_100

	.elftype	@"ET_EXEC"


//--------------------- .note.nv.tkinfo           --------------------------
	.section	.note.nv.tkinfo,"",@"SHT_NOTE"
	.sectionflags	@"SHF_NOTE_NV_TKINFO"
	.tkinfo
        /*0018*/ 	.word	0x00000002
        /*0030*/ 	.string	""
        /*0030*/ 	.string	"ptxas"
        /*0030*/ 	.string	"Cuda compilation tools, release 13.0, V13.0.88"
        /*0030*/ 	.string	"Build cuda_13.0.r13.0/compiler.36424714_0"
        /*0030*/ 	.string	"-arch sm_100 -m 64 "



//--------------------- .note.nv.cuinfo           --------------------------
	.section	.note.nv.cuinfo,"",@"SHT_NOTE"
	.sectionflags	@"SHF_NOTE_NV_CUINFO"
        /*0018*/ 	.short	0x0002
        /*001a*/ 	.short	0x0064
        /*001c*/ 	.short	0x0082
	.zero		2


//--------------------- .nv.info                  --------------------------
	.section	.nv.info,"",@"SHT_CUDA_INFO"
	.align	4


	//----- nvinfo : EIATTR_REGCOUNT
	.align		4
        /*0000*/ 	.byte	0x04, 0x2f
        /*0002*/ 	.short	(.L_1 - .L_0)
	.align		4
.L_0:
        /*0004*/ 	.word	index@(_Z22seq_read_float4_kernelPK6float4iPf)
        /*0008*/ 	.word	0x0000001a


	//----- nvinfo : EIATTR_FRAME_SIZE
	.align		4
.L_1:
        /*000c*/ 	.byte	0x04, 0x11
        /*000e*/ 	.short	(.L_3 - .L_2)
	.align		4
.L_2:
        /*0010*/ 	.word	index@(_Z22seq_read_float4_kernelPK6float4iPf)
        /*0014*/ 	.word	0x00000000


	//----- nvinfo : EIATTR_REGCOUNT
	.align		4
.L_3:
        /*0018*/ 	.byte	0x04, 0x2f
        /*001a*/ 	.short	(.L_5 - .L_4)
	.align		4
.L_4:
        /*001c*/ 	.word	index@(_Z21seq_read_float_kernelPKfiPf)
        /*0020*/ 	.word	0x00000012


	//----- nvinfo : EIATTR_FRAME_SIZE
	.align		4
.L_5:
        /*0024*/ 	.byte	0x04, 0x11
        /*0026*/ 	.short	(.L_7 - .L_6)
	.align		4
.L_6:
        /*0028*/ 	.word	index@(_Z21seq_read_float_kernelPKfiPf)
        /*002c*/ 	.word	0x00000000


	//----- nvinfo : EIATTR_REGCOUNT
	.align		4
.L_7:
        /*0030*/ 	.byte	0x04, 0x2f
        /*0032*/ 	.short	(.L_9 - .L_8)
	.align		4
.L_8:
        /*0034*/ 	.word	index@(_Z26rand_read_float_lcg_kernelPKfiPf)
        /*0038*/ 	.word	0x00000016


	//----- nvinfo : EIATTR_FRAME_SIZE
	.align		4
.L_9:
        /*003c*/ 	.byte	0x04, 0x11
        /*003e*/ 	.short	(.L_11 - .L_10)
	.align		4
.L_10:
        /*0040*/ 	.word	index@(_Z26rand_read_float_lcg_kernelPKfiPf)
        /*0044*/ 	.word	0x00000000


	//----- nvinfo : EIATTR_REGCOUNT
	.align		4
.L_11:
        /*0048*/ 	.byte	0x04, 0x2f
        /*004a*/ 	.short	(.L_13 - .L_12)
	.align		4
.L_12:
        /*004c*/ 	.word	index@(_Z27rand_read_float4_lcg_kernelPK6float4iPf)
        /*0050*/ 	.word	0x0000001e


	//----- nvinfo : EIATTR_FRAME_SIZE
	.align		4
.L_13:
        /*0054*/ 	.byte	0x04, 0x11
        /*0056*/ 	.short	(.L_15 - .L_14)
	.align		4
.L_14:
        /*0058*/ 	.word	index@(_Z27rand_read_float4_lcg_kernelPK6float4iPf)
        /*005c*/ 	.word	0x00000000


	//----- nvinfo : EIATTR_MIN_STACK_SIZE
	.align		4
.L_15:
        /*0060*/ 	.byte	0x04, 0x12
        /*0062*/ 	.short	(.L_17 - .L_16)
	.align		4
.L_16:
        /*0064*/ 	.word	index@(_Z27rand_read_float4_lcg_kernelPK6float4iPf)
        /*0068*/ 	.word	0x00000000


	//----- nvinfo : EIATTR_MIN_STACK_SIZE
	.align		4
.L_17:
        /*006c*/ 	.byte	0x04, 0x12
        /*006e*/ 	.short	(.L_19 - .L_18)
	.align		4
.L_18:
        /*0070*/ 	.word	index@(_Z26rand_read_float_lcg_kernelPKfiPf)
        /*0074*/ 	.word	0x00000000


	//----- nvinfo : EIATTR_MIN_STACK_SIZE
	.align		4
.L_19:
        /*0078*/ 	.byte	0x04, 0x12
        /*007a*/ 	.short	(.L_21 - .L_20)
	.align		4
.L_20:
        /*007c*/ 	.word	index@(_Z21seq_read_float_kernelPKfiPf)
        /*0080*/ 	.word	0x00000000


	//----- nvinfo : EIATTR_MIN_STACK_SIZE
	.align		4
.L_21:
        /*0084*/ 	.byte	0x04, 0x12
        /*0086*/ 	.short	(.L_23 - .L_22)
	.align		4
.L_22:
        /*0088*/ 	.word	index@(_Z22seq_read_float4_kernelPK6float4iPf)
        /*008c*/ 	.word	0x00000000
.L_23:


//--------------------- .nv.compat                --------------------------
	.section	.nv.compat,"",@"SHT_CUDA_COMPAT_INFO"
	.align	4
        /*0000*/ 	.byte	0x02, 0x09, 0x00, 0x00, 0x02, 0x02, 0x01, 0x00, 0x02, 0x05, 0x05, 0x00, 0x03, 0x07, 0x01, 0x01
        /*0010*/ 	.byte	0x02, 0x03, 0x00, 0x00, 0x02, 0x06, 0x01, 0x00, 0x04, 0x0b, 0x08, 0x00, 0x09, 0x00, 0x00, 0x00
        /*0020*/ 	.byte	0x00, 0x00, 0x00, 0x00


//--------------------- .nv.info._Z27rand_read_float4_lcg_kernelPK6float4iPf --------------------------
	.section	.nv.info._Z27rand_read_float4_lcg_kernelPK6float4iPf,"",@"SHT_CUDA_INFO"
	.sectionflags	@""
	.align	4


	//----- nvinfo : EIATTR_CUDA_API_VERSION
	.align		4
        /*0000*/ 	.byte	0x04, 0x37
        /*0002*/ 	.short	(.L_25 - .L_24)
.L_24:
        /*0004*/ 	.word	0x00000082


	//----- nvinfo : EIATTR_KPARAM_INFO
	.align		4
.L_25:
        /*0008*/ 	.byte	0x04, 0x17
        /*000a*/ 	.short	(.L_27 - .L_26)
.L_26:
        /*000c*/ 	.word	0x00000000
        /*0010*/ 	.short	0x0002
        /*0012*/ 	.short	0x0010
        /*0014*/ 	.byte	0x00, 0xf5, 0x21, 0x00


	//----- nvinfo : EIATTR_KPARAM_INFO
	.align		4
.L_27:
        /*0018*/ 	.byte	0x04, 0x17
        /*001a*/ 	.short	(.L_29 - .L_28)
.L_28:
        /*001c*/ 	.word	0x00000000
        /*0020*/ 	.short	0x0001
        /*0022*/ 	.short	0x0008
        /*0024*/ 	.byte	0x00, 0xf0, 0x11, 0x00


	//----- nvinfo : EIATTR_KPARAM_INFO
	.align		4
.L_29:
        /*0028*/ 	.byte	0x04, 0x17
        /*002a*/ 	.short	(.L_31 - .L_30)
.L_30:
        /*002c*/ 	.word	0x00000000
        /*0030*/ 	.short	0x0000
        /*0032*/ 	.short	0x0000
        /*0034*/ 	.byte	0x00, 0xf5, 0x21, 0x00


	//----- nvinfo : EIATTR_SPARSE_MMA_MASK
	.align		4
.L_31:
        /*0038*/ 	.byte	0x03, 0x50
        /*003a*/ 	.short	0x0000


	//----- nvinfo : EIATTR_MAXREG_COUNT
	.align		4
        /*003c*/ 	.byte	0x03, 0x1b
        /*003e*/ 	.short	0x00ff


	//----- nvinfo : EIATTR_MERCURY_ISA_VERSION
	.align		4
        /*0040*/ 	.byte	0x03, 0x5f
        /*0042*/ 	.short	0x0101


	//----- nvinfo : EIATTR_VRC_CTA_INIT_COUNT
	.align		4
        /*0044*/ 	.byte	0x02, 0x4a
	.zero		1
	.zero		1


	//----- nvinfo : EIATTR_EXIT_INSTR_OFFSETS
	.align		4
        /*0048*/ 	.byte	0x04, 0x1c
        /*004a*/ 	.short	(.L_33 - .L_32)


	//   ....[0]....
.L_32:
        /*004c*/ 	.word	0x00000a30


	//   ....[1]....
        /*0050*/ 	.word	0x00000a60


	//----- nvinfo : EIATTR_CRS_STACK_SIZE
	.align		4
.L_33:
        /*0054*/ 	.byte	0x04, 0x1e
        /*0056*/ 	.short	(.L_35 - .L_34)
.L_34:
        /*0058*/ 	.word	0x00000000


	//----- nvinfo : EIATTR_CBANK_PARAM_SIZE
	.align		4
.L_35:
        /*005c*/ 	.byte	0x03, 0x19
        /*005e*/ 	.short	0x0018


	//----- nvinfo : EIATTR_PARAM_CBANK
	.align		4
        /*0060*/ 	.byte	0x04, 0x0a
        /*0062*/ 	.short	(.L_37 - .L_36)
	.align		4
.L_36:
        /*0064*/ 	.word	index@(.nv.constant0._Z27rand_read_float4_lcg_kernelPK6float4iPf)
        /*0068*/ 	.short	0x0380
        /*006a*/ 	.short	0x0018


	//----- nvinfo : EIATTR_SW_WAR
	.align		4
.L_37:
        /*006c*/ 	.byte	0x04, 0x36
        /*006e*/ 	.short	(.L_39 - .L_38)
.L_38:
        /*0070*/ 	.word	0x00000008
.L_39:


//--------------------- .nv.info._Z26rand_read_float_lcg_kernelPKfiPf --------------------------
	.section	.nv.info._Z26rand_read_float_lcg_kernelPKfiPf,"",@"SHT_CUDA_INFO"
	.sectionflags	@""
	.align	4


	//----- nvinfo : EIATTR_CUDA_API_VERSION
	.align		4
        /*0000*/ 	.byte	0x04, 0x37
        /*0002*/ 	.short	(.L_41 - .L_40)
.L_40:
        /*0004*/ 	.word	0x00000082


	//----- nvinfo : EIATTR_KPARAM_INFO
	.align		4
.L_41:
        /*0008*/ 	.byte	0x04, 0x17
        /*000a*/ 	.short	(.L_43 - .L_42)
.L_42:
        /*000c*/ 	.word	0x00000000
        /*0010*/ 	.short	0x0002
        /*0012*/ 	.short	0x0010
        /*0014*/ 	.byte	0x00, 0xf5, 0x21, 0x00


	//----- nvinfo : EIATTR_KPARAM_INFO
	.align		4
.L_43:
        /*0018*/ 	.byte	0x04, 0x17
        /*001a*/ 	.short	(.L_45 - .L_44)
.L_44:
        /*001c*/ 	.word	0x00000000
        /*0020*/ 	.short	0x0001
        /*0022*/ 	.short	0x0008
        /*0024*/ 	.byte	0x00, 0xf0, 0x11, 0x00


	//----- nvinfo : EIATTR_KPARAM_INFO
	.align		4
.L_45:
        /*0028*/ 	.byte	0x04, 0x17
        /*002a*/ 	.short	(.L_47 - .L_46)
.L_46:
        /*002c*/ 	.word	0x00000000
        /*0030*/ 	.short	0x0000
        /*0032*/ 	.short	0x0000
        /*0034*/ 	.byte	0x00, 0xf5, 0x21, 0x00


	//----- nvinfo : EIATTR_SPARSE_MMA_MASK
	.align		4
.L_47:
        /*0038*/ 	.byte	0x03, 0x50
        /*003a*/ 	.short	0x0000


	//----- nvinfo : EIATTR_MAXREG_COUNT
	.align		4
        /*003c*/ 	.byte	0x03, 0x1b
        /*003e*/ 	.short	0x00ff


	//----- nvinfo : EIATTR_MERCURY_ISA_VERSION
	.align		4
        /*0040*/ 	.byte	0x03, 0x5f
        /*0042*/ 	.short	0x0101


	//----- nvinfo : EIATTR_VRC_CTA_INIT_COUNT
	.align		4
        /*0044*/ 	.byte	0x02, 0x4a
	.zero		1
	.zero		1


	//----- nvinfo : EIATTR_EXIT_INSTR_OFFSETS
	.align		4
        /*0048*/ 	.byte	0x04, 0x1c
        /*004a*/ 	.short	(.L_49 - .L_48)


	//   ....[0]....
.L_48:
        /*004c*/ 	.word	0x00000940


	//   ....[1]....
        /*0050*/ 	.word	0x00000970


	//----- nvinfo : EIATTR_CRS_STACK_SIZE
	.align		4
.L_49:
        /*0054*/ 	.byte	0x04, 0x1e
        /*0056*/ 	.short	(.L_51 - .L_50)
.L_50:
        /*0058*/ 	.word	0x00000000


	//----- nvinfo : EIATTR_CBANK_PARAM_SIZE
	.align		4
.L_51:
        /*005c*/ 	.byte	0x03, 0x19
        /*005e*/ 	.short	0x0018


	//----- nvinfo : EIATTR_PARAM_CBANK
	.align		4
        /*0060*/ 	.byte	0x04, 0x0a
        /*0062*/ 	.short	(.L_53 - .L_52)
	.align		4
.L_52:
        /*0064*/ 	.word	index@(.nv.constant0._Z26rand_read_float_lcg_kernelPKfiPf)
        /*0068*/ 	.short	0x0380
        /*006a*/ 	.short	0x0018


	//----- nvinfo : EIATTR_SW_WAR
	.align		4
.L_53:
        /*006c*/ 	.byte	0x04, 0x36
        /*006e*/ 	.short	(.L_55 - .L_54)
.L_54:
        /*0070*/ 	.word	0x00000008
.L_55:


//--------------------- .nv.info._Z21seq_read_float_kernelPKfiPf --------------------------
	.section	.nv.info._Z21seq_read_float_kernelPKfiPf,"",@"SHT_CUDA_INFO"
	.sectionflags	@""
	.align	4


	//----- nvinfo : EIATTR_CUDA_API_VERSION
	.align		4
        /*0000*/ 	.byte	0x04, 0x37
        /*0002*/ 	.short	(.L_57 - .L_56)
.L_56:
        /*0004*/ 	.word	0x00000082


	//----- nvinfo : EIATTR_KPARAM_INFO
	.align		4
.L_57:
        /*0008*/ 	.byte	0x04, 0x17
        /*000a*/ 	.short	(.L_59 - .L_58)
.L_58:
        /*000c*/ 	.word	0x00000000
        /*0010*/ 	.short	0x0002
        /*0012*/ 	.short	0x0010
        /*0014*/ 	.byte	0x00, 0xf5, 0x21, 0x00


	//----- nvinfo : EIATTR_KPARAM_INFO
	.align		4
.L_59:
        /*0018*/ 	.byte	0x04, 0x17
        /*001a*/ 	.short	(.L_61 - .L_60)
.L_60:
        /*001c*/ 	.word	0x00000000
        /*0020*/ 	.short	0x0001
        /*0022*/ 	.short	0x0008
        /*0024*/ 	.byte	0x00, 0xf0, 0x11, 0x00


	//----- nvinfo : EIATTR_KPARAM_INFO
	.align		4
.L_61:
        /*0028*/ 	.byte	0x04, 0x17
        /*002a*/ 	.short	(.L_63 - .L_62)
.L_62:
        /*002c*/ 	.word	0x00000000
        /*0030*/ 	.short	0x0000
        /*0032*/ 	.short	0x0000
        /*0034*/ 	.byte	0x00, 0xf5, 0x21, 0x00


	//----- nvinfo : EIATTR_SPARSE_MMA_MASK
	.align		4
.L_63:
        /*0038*/ 	.byte	0x03, 0x50
        /*003a*/ 	.short	0x0000


	//----- nvinfo : EIATTR_MAXREG_COUNT
	.align		4
        /*003c*/ 	.byte	0x03, 0x1b
        /*003e*/ 	.short	0x00ff


	//----- nvinfo : EIATTR_MERCURY_ISA_VERSION
	.align		4
        /*0040*/ 	.byte	0x03, 0x5f
        /*0042*/ 	.short	0x0101


	//----- nvinfo : EIATTR_VRC_CTA_INIT_COUNT
	.align		4
        /*0044*/ 	.byte	0x02, 0x4a
	.zero		1
	.zero		1


	//----- nvinfo : EIATTR_EXIT_INSTR_OFFSETS
	.align		4
        /*0048*/ 	.byte	0x04, 0x1c
        /*004a*/ 	.short	(.L_65 - .L_64)


	//   ....[0]....
.L_64:
        /*004c*/ 	.word	0x000004d0


	//   ....[1]....
        /*0050*/ 	.word	0x00000500


	//----- nvinfo : EIATTR_CRS_STACK_SIZE
	.align		4
.L_65:
        /*0054*/ 	.byte	0x04, 0x1e
        /*0056*/ 	.short	(.L_67 - .L_66)
.L_66:
        /*0058*/ 	.word	0x00000000


	//----- nvinfo : EIATTR_CBANK_PARAM_SIZE
	.align		4
.L_67:
        /*005c*/ 	.byte	0x03, 0x19
        /*005e*/ 	.short	0x0018


	//----- nvinfo : EIATTR_PARAM_CBANK
	.align		4
        /*0060*/ 	.byte	0x04, 0x0a
        /*0062*/ 	.short	(.L_69 - .L_68)
	.align		4
.L_68:
        /*0064*/ 	.word	index@(.nv.constant0._Z21seq_read_float_kernelPKfiPf)
        /*0068*/ 	.short	0x0380
        /*006a*/ 	.short	0x0018


	//----- nvinfo : EIATTR_SW_WAR
	.align		4
.L_69:
        /*006c*/ 	.byte	0x04, 0x36
        /*006e*/ 	.short	(.L_71 - .L_70)
.L_70:
        /*0070*/ 	.word	0x00000008
.L_71:


//--------------------- .nv.info._Z22seq_read_float4_kernelPK6float4iPf --------------------------
	.section	.nv.info._Z22seq_read_float4_kernelPK6float4iPf,"",@"SHT_CUDA_INFO"
	.sectionflags	@""
	.align	4


	//----- nvinfo : EIATTR_CUDA_API_VERSION
	.align		4
        /*0000*/ 	.byte	0x04, 0x37
        /*0002*/ 	.short	(.L_73 - .L_72)
.L_72:
        /*0004*/ 	.word	0x00000082


	//----- nvinfo : EIATTR_KPARAM_INFO
	.align		4
.L_73:
        /*0008*/ 	.byte	0x04, 0x17
        /*000a*/ 	.short	(.L_75 - .L_74)
.L_74:
        /*000c*/ 	.word	0x00000000
        /*0010*/ 	.short	0x0002
        /*0012*/ 	.short	0x0010
        /*0014*/ 	.byte	0x00, 0xf5, 0x21, 0x00


	//----- nvinfo : EIATTR_KPARAM_INFO
	.align		4
.L_75:
        /*0018*/ 	.byte	0x04, 0x17
        /*001a*/ 	.short	(.L_77 - .L_76)
.L_76:
        /*001c*/ 	.word	0x00000000
        /*0020*/ 	.short	0x0001
        /*0022*/ 	.short	0x0008
        /*0024*/ 	.byte	0x00, 0xf0, 0x11, 0x00


	//----- nvinfo : EIATTR_KPARAM_INFO
	.align		4
.L_77:
        /*0028*/ 	.byte	0x04, 0x17
        /*002a*/ 	.short	(.L_79 - .L_78)
.L_78:
        /*002c*/ 	.word	0x00000000
        /*0030*/ 	.short	0x0000
        /*0032*/ 	.short	0x0000
        /*0034*/ 	.byte	0x00, 0xf5, 0x21, 0x00


	//----- nvinfo : EIATTR_SPARSE_MMA_MASK
	.align		4
.L_79:
        /*0038*/ 	.byte	0x03, 0x50
        /*003a*/ 	.short	0x0000


	//----- nvinfo : EIATTR_MAXREG_COUNT
	.align		4
        /*003c*/ 	.byte	0x03, 0x1b
        /*003e*/ 	.short	0x00ff


	//----- nvinfo : EIATTR_MERCURY_ISA_VERSION
	.align		4
        /*0040*/ 	.byte	0x03, 0x5f
        /*0042*/ 	.short	0x0101


	//----- nvinfo : EIATTR_VRC_CTA_INIT_COUNT
	.align		4
        /*0044*/ 	.byte	0x02, 0x4a
	.zero		1
	.zero		1


	//----- nvinfo : EIATTR_EXIT_INSTR_OFFSETS
	.align		4
        /*0048*/ 	.byte	0x04, 0x1c
        /*004a*/ 	.short	(.L_81 - .L_80)


	//   ....[0]....
.L_80:
        /*004c*/ 	.word	0x000005c0


	//   ....[1]....
        /*0050*/ 	.word	0x000005f0


	//----- nvinfo : EIATTR_CRS_STACK_SIZE
	.align		4
.L_81:
        /*0054*/ 	.byte	0x04, 0x1e
        /*0056*/ 	.short	(.L_83 - .L_82)
.L_82:
        /*0058*/ 	.word	0x00000000


	//----- nvinfo : EIATTR_CBANK_PARAM_SIZE
	.align		4
.L_83:
        /*005c*/ 	.byte	0x03, 0x19
        /*005e*/ 	.short	0x0018


	//----- nvinfo : EIATTR_PARAM_CBANK
	.align		4
        /*0060*/ 	.byte	0x04, 0x0a
        /*0062*/ 	.short	(.L_85 - .L_84)
	.align		4
.L_84:
        /*0064*/ 	.word	index@(.nv.constant0._Z22seq_read_float4_kernelPK6float4iPf)
        /*0068*/ 	.short	0x0380
        /*006a*/ 	.short	0x0018


	//----- nvinfo : EIATTR_SW_WAR
	.align		4
.L_85:
        /*006c*/ 	.byte	0x04, 0x36
        /*006e*/ 	.short	(.L_87 - .L_86)
.L_86:
        /*0070*/ 	.word	0x00000008
.L_87:


//--------------------- .nv.callgraph             --------------------------
	.section	.nv.callgraph,"",@"SHT_CUDA_CALLGRAPH"
	.align	4
	.sectionentsize	8
	.align		4
        /*0000*/ 	.word	0x00000000
	.align		4
        /*0004*/ 	.word	0xffffffff
	.align		4
        /*0008*/ 	.word	0x00000000
	.align		4
        /*000c*/ 	.word	0xfffffffe
	.align		4
        /*0010*/ 	.word	0x00000000
	.align		4
        /*0014*/ 	.word	0xfffffffd
	.align		4
        /*0018*/ 	.word	0x00000000
	.align		4
        /*001c*/ 	.word	0xfffffffc


//--------------------- .text._Z27rand_read_float4_lcg_kernelPK6float4iPf --------------------------
	.section	.text._Z27rand_read_float4_lcg_kernelPK6float4iPf,"ax",@progbits
	.align	128
        .global         _Z27rand_read_float4_lcg_kernelPK6float4iPf
        .type           _Z27rand_read_float4_lcg_kernelPK6float4iPf,@function
        .size           _Z27rand_read_float4_lcg_kernelPK6float4iPf,(.L_x_28 - _Z27rand_read_float4_lcg_kernelPK6float4iPf)
        .other          _Z27rand_read_float4_lcg_kernelPK6float4iPf,@"STO_CUDA_ENTRY STV_DEFAULT"
_Z27rand_read_float4_lcg_kernelPK6float4iPf:
.text._Z27rand_read_float4_lcg_kernelPK6float4iPf:
[----:B------:R-:W-:Y:S01]  /*0000*/  LDC R1, c[0x0][0x37c] ;  /* 0x0000df00ff017b82 */ /* 0x000fe20000000800 */
[----:B------:R-:W0:Y:S07]  /*0010*/  S2R R24, SR_TID.X ;  /* 0x0000000000187919 */ /* 0x000e2e0000002100 */
[----:B------:R-:W0:Y:S01]  /*0020*/  S2UR UR6, SR_CTAID.X ;  /* 0x00000000000679c3 */ /* 0x000e220000002500 */
[----:B------:R-:W1:Y:S01]  /*0030*/  LDCU UR8, c[0x0][0x388] ;  /* 0x00007100ff0877ac */ /* 0x000e620008000800 */
[----:B------:R-:W-:Y:S01]  /*0040*/  BSSY.RECONVERGENT B0, `(.L_x_0) ;  /* 0x000009d000007945 */ /* 0x000fe20003800200 */
[----:B------:R-:W-:Y:S01]  /*0050*/  HFMA2 R22, -RZ, RZ, 0, 0 ;  /* 0x00000000ff167431 */ /* 0x000fe200000001ff */
[----:B------:R-:W2:Y:S04]  /*0060*/  LDCU.64 UR4, c[0x0][0x358] ;  /* 0x00006b00ff0477ac */ /* 0x000ea80008000a00 */
[----:B------:R-:W0:Y:S01]  /*0070*/  LDC R21, c[0x0][0x360] ;  /* 0x0000d800ff157b82 */ /* 0x000e220000000800 */
[----:B------:R-:W3:Y:S01]  /*0080*/  LDCU UR7, c[0x0][0x370] ;  /* 0x00006e00ff0777ac */ /* 0x000ee20008000800 */
[----:B0-----:R-:W-:-:S02]  /*0090*/  IMAD R24, R21, UR6, R24 ;  /* 0x0000000615187c24 */ /* 0x001fc4000f8e0218 */
[----:B---3--:R-:W-:-:S03]  /*00a0*/  IMAD R21, R21, UR7, RZ ;  /* 0x0000000715157c24 */ /* 0x008fc6000f8e02ff */
[----:B-1----:R-:W-:-:S13]  /*00b0*/  ISETP.GE.AND P0, PT, R24, UR8, PT ;  /* 0x0000000818007c0c */ /* 0x002fda000bf06270 */
[----:B--2---:R-:W-:Y:S05]  /*00c0*/  @P0 BRA `(.L_x_1) ;  /* 0x0000000800500947 */ /* 0x004fea0003800000 */
[----:B------:R-:W0:Y:S01]  /*00d0*/  I2F.U32.RP R6, R21 ;  /* 0x0000001500067306 */ /* 0x000e220000209000 */
[----:B------:R-:W-:Y:S01]  /*00e0*/  IADD3 R0, PT, PT, R24, R21, RZ ;  /* 0x0000001518007210 */ /* 0x000fe20007ffe0ff */
[----:B------:R-:W-:Y:S01]  /*00f0*/  IMAD.MOV R7, RZ, RZ, -R21 ;  /* 0x000000ffff077224 */ /* 0x000fe200078e0a15 */
[----:B------:R-:W-:Y:S01]  /*0100*/  ISETP.NE.U32.AND P2, PT, R21, RZ, PT ;  /* 0x000000ff1500720c */ /* 0x000fe20003f45070 */
[----:B------:R-:W-:Y:S01]  /*0110*/  BSSY.RECONVERGENT B1, `(.L_x_2) ;  /* 0x0000040000017945 */ /* 0x000fe20003800200 */
[----:B------:R-:W-:Y:S01]  /*0120*/  ISETP.GE.AND P0, PT, R0, UR8, PT ;  /* 0x0000000800007c0c */ /* 0x000fe2000bf06270 */
[----:B------:R-:W-:Y:S01]  /*0130*/  VIADD R20, R24, 0x3039 ;  /* 0x0000303918147836 */ /* 0x000fe20000000000 */
[----:B------:R-:W-:Y:S02]  /*0140*/  VIMNMX R5, PT, PT, R0, UR8, !PT ;  /* 0x0000000800057c48 */ /* 0x000fe4000ffe0100 */
[----:B------:R-:W-:Y:S02]  /*0150*/  SEL R4, RZ, 0x1, P0 ;  /* 0x00000001ff047807 */ /* 0x000fe40000000000 */
[----:B------:R-:W-:-:S02]  /*0160*/  MOV R22, RZ ;  /* 0x000000ff00167202 */ /* 0x000fc40000000f00 */
[----:B------:R-:W-:Y:S01]  /*0170*/  IADD3 R0, PT, PT, R5, -R0, -R4 ;  /* 0x8000000005007210 */ /* 0x000fe20007ffe804 */
[----:B0-----:R-:W0:Y:S02]  /*0180*/  MUFU.RCP R6, R6 ;  /* 0x0000000600067308 */ /* 0x001e240000001000 */
[----:B0-----:R-:W-:-:S06]  /*0190*/  IADD3 R2, PT, PT, R6, 0xffffffe, RZ ;  /* 0x0ffffffe06027810 */ /* 0x001fcc0007ffe0ff */
[----:B------:R0:W1:Y:S02]  /*01a0*/  F2I.FTZ.U32.TRUNC.NTZ R3, R2 ;  /* 0x0000000200037305 */ /* 0x000064000021f000 */
[----:B0-----:R-:W-:Y:S02]  /*01b0*/  IMAD.MOV.U32 R2, RZ, RZ, RZ ;  /* 0x000000ffff027224 */ /* 0x001fe400078e00ff */
[----:B-1----:R-:W-:-:S04]  /*01c0*/  IMAD R7, R7, R3, RZ ;  /* 0x0000000307077224 */ /* 0x002fc800078e02ff */
[----:B------:R-:W-:-:S06]  /*01d0*/  IMAD.HI.U32 R3, R3, R7, R2 ;  /* 0x0000000703037227 */ /* 0x000fcc00078e0002 */
[----:B------:R-:W-:-:S05]  /*01e0*/  IMAD.HI.U32 R3, R3, R0, RZ ;  /* 0x0000000003037227 */ /* 0x000fca00078e00ff */
[----:B------:R-:W-:-:S05]  /*01f0*/  IADD3 R2, PT, PT, -R3, RZ, RZ ;  /* 0x000000ff03027210 */ /* 0x000fca0007ffe1ff */
[----:B------:R-:W-:-:S05]  /*0200*/  IMAD R0, R21, R2, R0 ;  /* 0x0000000215007224 */ /* 0x000fca00078e0200 */
[----:B------:R-:W-:-:S13]  /*0210*/  ISETP.GE.U32.AND P0, PT, R0, R21, PT ;  /* 0x000000150000720c */ /* 0x000fda0003f06070 */
[----:B------:R-:W-:Y:S01]  /*0220*/  @P0 IADD3 R0, PT, PT, -R21, R0, RZ ;  /* 0x0000000015000210 */ /* 0x000fe20007ffe1ff */
[----:B------:R-:W-:-:S03]  /*0230*/  @P0 VIADD R3, R3, 0x1 ;  /* 0x0000000103030836 */ /* 0x000fc60000000000 */
[----:B------:R-:W-:-:S13]  /*0240*/  ISETP.GE.U32.AND P1, PT, R0, R21, PT ;  /* 0x000000150000720c */ /* 0x000fda0003f26070 */
[----:B------:R-:W-:Y:S02]  /*0250*/  @P1 IADD3 R3, PT, PT, R3, 0x1, RZ ;  /* 0x0000000103031810 */ /* 0x000fe40007ffe0ff */
[----:B------:R-:W-:-:S04]  /*0260*/  @!P2 LOP3.LUT R3, RZ, R21, RZ, 0x33, !PT ;  /* 0x00000015ff03a212 */ /* 0x000fc800078e33ff */
[----:B------:R-:W-:-:S04]  /*0270*/  IADD3 R4, PT, PT, R4, R3, RZ ;  /* 0x0000000304047210 */ /* 0x000fc80007ffe0ff */
[C---:B------:R-:W-:Y:S02]  /*0280*/  LOP3.LUT R0, R4.reuse, 0x3, RZ, 0xc0, !PT ;  /* 0x0000000304007812 */ /* 0x040fe400078ec0ff */
[----:B------:R-:W-:Y:S02]  /*0290*/  ISETP.GE.U32.AND P0, PT, R4, 0x3, PT ;  /* 0x000000030400780c */ /* 0x000fe40003f06070 */
[----:B------:R-:W-:Y:S02]  /*02a0*/  ISETP.NE.AND P1, PT, R0, 0x3, PT ;  /* 0x000000030000780c */ /* 0x000fe40003f25270 */
[----:B------:R-:W-:-:S11]  /*02b0*/  MOV R0, R24 ;  /* 0x0000001800007202 */ /* 0x000fd60000000f00 */
[----:B------:R-:W-:Y:S05]  /*02c0*/  @!P1 BRA `(.L_x_3) ;  /* 0x0000000000909947 */ /* 0x000fea0003800000 */
[----:B------:R-:W0:Y:S01]  /*02d0*/  I2F.U32.RP R6, UR8 ;  /* 0x0000000800067d06 */ /* 0x000e220008209000 */
[----:B------:R-:W1:Y:S01]  /*02e0*/  LDC.64 R2, c[0x0][0x380] ;  /* 0x0000e000ff027b82 */ /* 0x000e620000000a00 */
[----:B------:R-:W-:Y:S01]  /*02f0*/  IADD3 R0, PT, PT, R4, 0x1, RZ ;  /* 0x0000000104007810 */ /* 0x000fe20007ffe0ff */
[----:B------:R-:W-:Y:S01]  /*0300*/  IMAD.MOV.U32 R4, RZ, RZ, RZ ;  /* 0x000000ffff047224 */ /* 0x000fe200078e00ff */
[----:B------:R-:W-:Y:S02]  /*0310*/  ISETP.NE.U32.AND P2, PT, RZ, UR8, PT ;  /* 0x00000008ff007c0c */ /* 0x000fe4000bf45070 */
[----:B------:R-:W-:Y:S02]  /*0320*/  MOV R22, RZ ;  /* 0x000000ff00167202 */ /* 0x000fe40000000f00 */
[----:B------:R-:W-:Y:S01]  /*0330*/  LOP3.LUT R11, RZ, UR8, RZ, 0x33, !PT ;  /* 0x00000008ff0b7c12 */ /* 0x000fe2000f8e33ff */
[----:B0-----:R-:W0:Y:S02]  /*0340*/  MUFU.RCP R6, R6 ;  /* 0x0000000600067308 */ /* 0x001e240000001000 */
[----:B0-----:R-:W-:-:S06]  /*0350*/  VIADD R5, R6, 0xffffffe ;  /* 0x0ffffffe06057836 */ /* 0x001fcc0000000000 */
[----:B------:R-:W0:Y:S02]  /*0360*/  F2I.FTZ.U32.TRUNC.NTZ R5, R5 ;  /* 0x0000000500057305 */ /* 0x000e24000021f000 */
[----:B0-----:R-:W-:-:S05]  /*0370*/  IADD3 R9, PT, PT, RZ, -R5, RZ ;  /* 0x80000005ff097210 */ /* 0x001fca0007ffe0ff */
[----:B------:R-:W-:-:S04]  /*0380*/  IMAD R9, R9, UR8, RZ ;  /* 0x0000000809097c24 */ /* 0x000fc8000f8e02ff */
[----:B------:R-:W-:Y:S01]  /*0390*/  IMAD.HI.U32 R9, R5, R9, R4 ;  /* 0x0000000905097227 */ /* 0x000fe200078e0004 */
[----:B------:R-:W-:Y:S02]  /*03a0*/  LOP3.LUT R4, R0, 0x3, RZ, 0xc0, !PT ;  /* 0x0000000300047812 */ /* 0x000fe400078ec0ff */
[----:B------:R-:W-:-:S03]  /*03b0*/  MOV R0, R24 ;  /* 0x0000001800007202 */ /* 0x000fc60000000f00 */
[----:B-1----:R-:W-:-:S07]  /*03c0*/  IMAD.MOV R8, RZ, RZ, -R4 ;  /* 0x000000ffff087224 */ /* 0x002fce00078e0a04 */
.L_x_4:
[----:B------:R-:W-:-:S05]  /*03d0*/  HFMA2 R5, -RZ, RZ, 1.490116119384765625e-06, 1549 ;  /* 0x0019660dff057431 */ /* 0x000fca00000001ff */
[----:B------:R-:W-:-:S04]  /*03e0*/  IMAD R20, R20, R5, 0x3c6ef35f ;  /* 0x3c6ef35f14147424 */ /* 0x000fc800078e0205 */
[----:B------:R-:W-:-:S05]  /*03f0*/  IMAD.HI.U32 R4, R9, R20, RZ ;  /* 0x0000001409047227 */ /* 0x000fca00078e00ff */
[----:B------:R-:W-:-:S05]  /*0400*/  IADD3 R5, PT, PT, -R4, RZ, RZ ;  /* 0x000000ff04057210 */ /* 0x000fca0007ffe1ff */
[----:B------:R-:W-:-:S05]  /*0410*/  IMAD R4, R5, UR8, R20 ;  /* 0x0000000805047c24 */ /* 0x000fca000f8e0214 */
[----:B------:R-:W-:-:S13]  /*0420*/  ISETP.GE.U32.AND P1, PT, R4, UR8, PT ;  /* 0x0000000804007c0c */ /* 0x000fda000bf26070 */
[----:B------:R-:W-:-:S05]  /*0430*/  @P1 VIADD R4, R4, -UR8 ;  /* 0x8000000804041c36 */ /* 0x000fca0008000000 */
[----:B------:R-:W-:-:S13]  /*0440*/  ISETP.GE.U32.AND P1, PT, R4, UR8, PT ;  /* 0x0000000804007c0c */ /* 0x000fda000bf26070 */
[----:B------:R-:W-:-:S04]  /*0450*/  @P1 IADD3 R4, PT, PT, R4, -UR8, RZ ;  /* 0x8000000804041c10 */ /* 0x000fc8000fffe0ff */
[----:B------:R-:W-:-:S05]  /*0460*/  SEL R5, R11, R4, !P2 ;  /* 0x000000040b057207 */ /* 0x000fca0005000000 */
[----:B------:R-:W-:-:S06]  /*0470*/  IMAD.WIDE.U32 R4, R5, 0x10, R2 ;  /* 0x0000001005047825 */ /* 0x000fcc00078e0002 */
[----:B------:R-:W2:Y:S01]  /*0480*/  LDG.E.128.CONSTANT R4, desc[UR4][R4.64] ;  /* 0x0000000404047981 */ /* 0x000ea2000c1e9d00 */
[----:B------:R-:W-:Y:S01]  /*0490*/  IADD3 R8, PT, PT, R8, 0x1, RZ ;  /* 0x0000000108087810 */ /* 0x000fe20007ffe0ff */
[----:B------:R-:W-:-:S03]  /*04a0*/  IMAD.IADD R0, R21, 0x1, R0 ;  /* 0x0000000115007824 */ /* 0x000fc600078e0200 */
[----:B------:R-:W-:Y:S01]  /*04b0*/  ISETP.NE.AND P1, PT, R8, RZ, PT ;  /* 0x000000ff0800720c */ /* 0x000fe20003f25270 */
[----:B--2---:R-:W-:-:S04]  /*04c0*/  FADD R13, R4, R5 ;  /* 0x00000005040d7221 */ /* 0x004fc80000000000 */
[----:B------:R-:W-:-:S04]  /*04d0*/  FADD R6, R6, R13 ;  /* 0x0000000d06067221 */ /* 0x000fc80000000000 */
[----:B------:R-:W-:-:S04]  /*04e0*/  FADD R7, R7, R6 ;  /* 0x0000000607077221 */ /* 0x000fc80000000000 */
[----:B------:R-:W-:Y:S01]  /*04f0*/  FADD R22, R7, R22 ;  /* 0x0000001607167221 */ /* 0x000fe20000000000 */
[----:B------:R-:W-:Y:S06]  /*0500*/  @P1 BRA `(.L_x_4) ;  /* 0xfffffffc00b01947 */ /* 0x000fec000383ffff */
.L_x_3:
[----:B------:R-:W-:Y:S05]  /*0510*/  BSYNC.RECONVERGENT B1 ;  /* 0x0000000000017941 */ /* 0x000fea0003800200 */
.L_x_2:
[----:B------:R-:W-:Y:S05]  /*0520*/  @!P0 BRA `(.L_x_1) ;  /* 0x0000000400388947 */ /* 0x000fea0003800000 */
[----:B------:R-:W0:Y:S01]  /*0530*/  I2F.U32.RP R6, UR8 ;  /* 0x0000000800067d06 */ /* 0x000e220008209000 */
[----:B------:R-:W1:Y:S01]  /*0540*/  LDC.64 R2, c[0x0][0x380] ;  /* 0x0000e000ff027b82 */ /* 0x000e620000000a00 */
[----:B------:R-:W-:Y:S02]  /*0550*/  ISETP.NE.U32.AND P0, PT, RZ, UR8, PT ;  /* 0x00000008ff007c0c */ /* 0x000fe4000bf05070 */
[----:B------:R-:W-:-:S04]  /*0560*/  LOP3.LUT R23, RZ, UR8, RZ, 0x33, !PT ;  /* 0x00000008ff177c12 */ /* 0x000fc8000f8e33ff */
[----:B0-----:R-:W0:Y:S02]  /*0570*/  MUFU.RCP R6, R6 ;  /* 0x0000000600067308 */ /* 0x001e240000001000 */
[----:B0-----:R-:W-:-:S06]  /*0580*/  IADD3 R4, PT, PT, R6, 0xffffffe, RZ ;  /* 0x0ffffffe06047810 */ /* 0x001fcc0007ffe0ff */
[----:B------:R0:W2:Y:S02]  /*0590*/  F2I.FTZ.U32.TRUNC.NTZ R5, R4 ;  /* 0x0000000400057305 */ /* 0x0000a4000021f000 */
[----:B0-----:R-:W-:Y:S01]  /*05a0*/  IMAD.MOV.U32 R4, RZ, RZ, RZ ;  /* 0x000000ffff047224 */ /* 0x001fe200078e00ff */
[----:B--2---:R-:W-:-:S05]  /*05b0*/  IADD3 R25, PT, PT, RZ, -R5, RZ ;  /* 0x80000005ff197210 */ /* 0x004fca0007ffe0ff */
[----:B------:R-:W-:-:S04]  /*05c0*/  IMAD R25, R25, UR8, RZ ;  /* 0x0000000819197c24 */ /* 0x000fc8000f8e02ff */
[----:B-1----:R-:W-:-:S07]  /*05d0*/  IMAD.HI.U32 R25, R5, R25, R4 ;  /* 0x0000001905197227 */ /* 0x002fce00078e0004 */
.L_x_5:
[----:B------:R-:W-:Y:S01]  /*05e0*/  MOV R5, 0x19660d ;  /* 0x0019660d00057802 */ /* 0x000fe20000000f00 */
[----:B------:R-:W-:Y:S01]  /*05f0*/  IMAD.MOV.U32 R7, RZ, RZ, -0x50b6f56b ;  /* 0xaf490a95ff077424 */ /* 0x000fe200078e00ff */
[----:B------:R-:W-:-:S03]  /*0600*/  MOV R9, 0x979e791 ;  /* 0x0979e79100097802 */ /* 0x000fc60000000f00 */
[----:B------:R-:W-:Y:S02]  /*0610*/  IMAD R6, R20, R5, 0x3c6ef35f ;  /* 0x3c6ef35f14067424 */ /* 0x000fe400078e0205 */
[----:B------:R-:W-:Y:S02]  /*0620*/  HFMA2 R5, -RZ, RZ, 0.00176239013671875, 298.25 ;  /* 0x17385ca9ff057431 */ /* 0x000fe400000001ff */
[----:B------:R-:W-:-:S05]  /*0630*/  IMAD.HI.U32 R8, R25, R6, RZ ;  /* 0x0000000619087227 */ /* 0x000fca00078e00ff */
[----:B------:R-:W-:Y:S01]  /*0640*/  IADD3 R11, PT, PT, -R8, RZ, RZ ;  /* 0x000000ff080b7210 */ /* 0x000fe20007ffe1ff */
[C---:B------:R-:W-:Y:S02]  /*0650*/  IMAD R8, R20.reuse, R7, -0x2e330917 ;  /* 0xd1ccf6e914087424 */ /* 0x040fe400078e0207 */
[----:B------:R-:W-:Y:S02]  /*0660*/  IMAD R4, R20, R5, 0x47502932 ;  /* 0x4750293214047424 */ /* 0x000fe400078e0205 */
[----:B------:R-:W-:Y:S02]  /*0670*/  IMAD R14, R11, UR8, R6 ;  /* 0x000000080b0e7c24 */ /* 0x000fe4000f8e0206 */
[----:B------:R-:W-:-:S03]  /*0680*/  IMAD.HI.U32 R5, R25, R4, RZ ;  /* 0x0000000419057227 */ /* 0x000fc600078e00ff */
[----:B------:R-:W-:Y:S01]  /*0690*/  ISETP.GE.U32.AND P2, PT, R14, UR8, PT ;  /* 0x000000080e007c0c */ /* 0x000fe2000bf46070 */
[----:B------:R-:W-:Y:S02]  /*06a0*/  IMAD R20, R20, R9, -0x5506accc ;  /* 0xaaf9533414147424 */ /* 0x000fe400078e0209 */
[----:B------:R-:W-:-:S04]  /*06b0*/  IMAD.HI.U32 R6, R25, R8, RZ ;  /* 0x0000000819067227 */ /* 0x000fc800078e00ff */
[----:B------:R-:W-:Y:S01]  /*06c0*/  IMAD.MOV R7, RZ, RZ, -R5 ;  /* 0x000000ffff077224 */ /* 0x000fe200078e0a05 */
[----:B------:R-:W-:Y:S01]  /*06d0*/  IADD3 R9, PT, PT, -R6, RZ, RZ ;  /* 0x000000ff06097210 */ /* 0x000fe20007ffe1ff */
[----:B------:R-:W-:-:S04]  /*06e0*/  IMAD.HI.U32 R5, R25, R20, RZ ;  /* 0x0000001419057227 */ /* 0x000fc800078e00ff */
[----:B------:R-:W-:Y:S01]  /*06f0*/  IMAD R6, R7, UR8, R4 ;  /* 0x0000000807067c24 */ /* 0x000fe2000f8e0204 */
[----:B------:R-:W-:Y:S01]  /*0700*/  IADD3 R5, PT, PT, -R5, RZ, RZ ;  /* 0x000000ff05057210 */ /* 0x000fe20007ffe1ff */
[----:B------:R-:W-:Y:S02]  /*0710*/  IMAD R10, R9, UR8, R8 ;  /* 0x00000008090a7c24 */ /* 0x000fe4000f8e0208 */
[----:B------:R-:W-:Y:S01]  /*0720*/  @P2 VIADD R14, R14, -UR8 ;  /* 0x800000080e0e2c36 */ /* 0x000fe20008000000 */
[----:B------:R-:W-:Y:S01]  /*0730*/  ISETP.GE.U32.AND P4, PT, R6, UR8, PT ;  /* 0x0000000806007c0c */ /* 0x000fe2000bf86070 */
[----:B------:R-:W-:Y:S01]  /*0740*/  IMAD R12, R5, UR8, R20 ;  /* 0x00000008050c7c24 */ /* 0x000fe2000f8e0214 */
[----:B------:R-:W-:Y:S02]  /*0750*/  ISETP.GE.U32.AND P1, PT, R10, UR8, PT ;  /* 0x000000080a007c0c */ /* 0x000fe4000bf26070 */
[----:B------:R-:W-:Y:S02]  /*0760*/  ISETP.GE.U32.AND P3, PT, R14, UR8, PT ;  /* 0x000000080e007c0c */ /* 0x000fe4000bf66070 */
[----:B------:R-:W-:-:S07]  /*0770*/  ISETP.GE.U32.AND P2, PT, R12, UR8, PT ;  /* 0x000000080c007c0c */ /* 0x000fce000bf46070 */
[----:B------:R-:W-:Y:S02]  /*0780*/  @P4 IADD3 R6, PT, PT, R6, -UR8, RZ ;  /* 0x8000000806064c10 */ /* 0x000fe4000fffe0ff */
[----:B------:R-:W-:Y:S02]  /*0790*/  @P1 IADD3 R10, PT, PT, R10, -UR8, RZ ;  /* 0x800000080a0a1c10 */ /* 0x000fe4000fffe0ff */
[----:B------:R-:W-:Y:S02]  /*07a0*/  ISETP.GE.U32.AND P4, PT, R6, UR8, PT ;  /* 0x0000000806007c0c */ /* 0x000fe4000bf86070 */
[----:B------:R-:W-:Y:S01]  /*07b0*/  @P2 VIADD R12, R12, -UR8 ;  /* 0x800000080c0c2c36 */ /* 0x000fe20008000000 */
[----:B------:R-:W-:Y:S02]  /*07c0*/  ISETP.GE.U32.AND P1, PT, R10, UR8, PT ;  /* 0x000000080a007c0c */ /* 0x000fe4000bf26070 */
[----:B------:R-:W-:Y:S02]  /*07d0*/  @P3 IADD3 R14, PT, PT, R14, -UR8, RZ ;  /* 0x800000080e0e3c10 */ /* 0x000fe4000fffe0ff */
[----:B------:R-:W-:-:S02]  /*07e0*/  ISETP.GE.U32.AND P2, PT, R12, UR8, PT ;  /* 0x000000080c007c0c */ /* 0x000fc4000bf46070 */
[----:B------:R-:W-:-:S04]  /*07f0*/  SEL R5, R23, R14, !P0 ;  /* 0x0000000e17057207 */ /* 0x000fc80004000000 */
[----:B------:R-:W-:Y:S01]  /*0800*/  @P4 IADD3 R6, PT, PT, R6, -UR8, RZ ;  /* 0x8000000806064c10 */ /* 0x000fe2000fffe0ff */
[----:B------:R-:W-:-:S03]  /*0810*/  IMAD.WIDE.U32 R4, R5, 0x10, R2 ;  /* 0x0000001005047825 */ /* 0x000fc600078e0002 */
[----:B------:R-:W-:Y:S01]  /*0820*/  SEL R9, R23, R6, !P0 ;  /* 0x0000000617097207 */ /* 0x000fe20004000000 */
[----:B------:R-:W-:Y:S02]  /*0830*/  @P1 VIADD R10, R10, -UR8 ;  /* 0x800000080a0a1c36 */ /* 0x000fe40008000000 */
[----:B------:R-:W-:Y:S01]  /*0840*/  @P2 IADD3 R12, PT, PT, R12, -UR8, RZ ;  /* 0x800000080c0c2c10 */ /* 0x000fe2000fffe0ff */
[----:B------:R-:W2:Y:S01]  /*0850*/  LDG.E.128.CONSTANT R4, desc[UR4][R4.64] ;  /* 0x0000000404047981 */ /* 0x000ea2000c1e9d00 */
[----:B------:R-:W-:Y:S01]  /*0860*/  IMAD.WIDE.U32 R8, R9, 0x10, R2 ;  /* 0x0000001009087825 */ /* 0x000fe200078e0002 */
[C---:B------:R-:W-:Y:S02]  /*0870*/  SEL R13, R23.reuse, R10, !P0 ;  /* 0x0000000a170d7207 */ /* 0x040fe40004000000 */
[----:B------:R-:W-:-:S03]  /*0880*/  SEL R17, R23, R12, !P0 ;  /* 0x0000000c17117207 */ /* 0x000fc60004000000 */
[--C-:B------:R-:W-:Y:S01]  /*0890*/  IMAD.WIDE.U32 R12, R13, 0x10, R2.reuse ;  /* 0x000000100d0c7825 */ /* 0x100fe200078e0002 */
[----:B------:R-:W3:Y:S03]  /*08a0*/  LDG.E.128.CONSTANT R8, desc[UR4][R8.64] ;  /* 0x0000000408087981 */ /* 0x000ee6000c1e9d00 */
[----:B------:R-:W-:Y:S02]  /*08b0*/  IMAD.WIDE.U32 R16, R17, 0x10, R2 ;  /* 0x0000001011107825 */ /* 0x000fe400078e0002 */
[----:B------:R-:W4:Y:S04]  /*08c0*/  LDG.E.128.CONSTANT R12, desc[UR4][R12.64] ;  /* 0x000000040c0c7981 */ /* 0x000f28000c1e9d00 */
[----:B------:R-:W5:Y:S01]  /*08d0*/  LDG.E.128.CONSTANT R16, desc[UR4][R16.64] ;  /* 0x0000000410107981 */ /* 0x000f62000c1e9d00 */
[----:B------:R-:W-:-:S04]  /*08e0*/  LEA R0, R21, R0, 0x2 ;  /* 0x0000000015007211 */ /* 0x000fc800078e10ff */
[----:B------:R-:W-:Y:S01]  /*08f0*/  ISETP.GE.AND P1, PT, R0, UR8, PT ;  /* 0x0000000800007c0c */ /* 0x000fe2000bf26270 */
[----:B--2---:R-:W-:-:S04]  /*0900*/  FADD R27, R4, R5 ;  /* 0x00000005041b7221 */ /* 0x004fc80000000000 */
[----:B------:R-:W-:Y:S01]  /*0910*/  FADD R6, R6, R27 ;  /* 0x0000001b06067221 */ /* 0x000fe20000000000 */
[----:B---3--:R-:W-:-:S03]  /*0920*/  FADD R5, R8, R9 ;  /* 0x0000000908057221 */ /* 0x008fc60000000000 */
[----:B------:R-:W-:Y:S01]  /*0930*/  FADD R7, R7, R6 ;  /* 0x0000000607077221 */ /* 0x000fe20000000000 */
[----:B------:R-:W-:Y:S01]  /*0940*/  FADD R10, R10, R5 ;  /* 0x000000050a0a7221 */ /* 0x000fe20000000000 */
[----:B----4-:R-:W-:Y:S02]  /*0950*/  FADD R5, R12, R13 ;  /* 0x0000000d0c057221 */ /* 0x010fe40000000000 */
[----:B------:R-:W-:Y:S01]  /*0960*/  FADD R27, R7, R22 ;  /* 0x00000016071b7221 */ /* 0x000fe20000000000 */
[----:B------:R-:W-:Y:S01]  /*0970*/  FADD R10, R11, R10 ;  /* 0x0000000a0b0a7221 */ /* 0x000fe20000000000 */
[----:B-----5:R-:W-:Y:S01]  /*0980*/  FADD R7, R16, R17 ;  /* 0x0000001110077221 */ /* 0x020fe20000000000 */
[----:B------:R-:W-:Y:S02]  /*0990*/  FADD R14, R14, R5 ;  /* 0x000000050e0e7221 */ /* 0x000fe40000000000 */
[----:B------:R-:W-:Y:S01]  /*09a0*/  FADD R10, R27, R10 ;  /* 0x0000000a1b0a7221 */ /* 0x000fe20000000000 */
[----:B------:R-:W-:Y:S01]  /*09b0*/  FADD R18, R18, R7 ;  /* 0x0000000712127221 */ /* 0x000fe20000000000 */
[----:B------:R-:W-:-:S03]  /*09c0*/  FADD R15, R15, R14 ;  /* 0x0000000e0f0f7221 */ /* 0x000fc60000000000 */
[----:B------:R-:W-:Y:S01]  /*09d0*/  FADD R19, R19, R18 ;  /* 0x0000001213137221 */ /* 0x000fe20000000000 */
[----:B------:R-:W-:-:S04]  /*09e0*/  FADD R10, R10, R15 ;  /* 0x0000000f0a0a7221 */ /* 0x000fc80000000000 */
[----:B------:R-:W-:Y:S01]  /*09f0*/  FADD R22, R10, R19 ;  /* 0x000000130a167221 */ /* 0x000fe20000000000 */
[----:B------:R-:W-:Y:S06]  /*0a00*/  @!P1 BRA `(.L_x_5) ;  /* 0xfffffff800f49947 */ /* 0x000fec000383ffff */
.L_x_1:
[----:B------:R-:W-:Y:S05]  /*0a10*/  BSYNC.RECONVERGENT B0 ;  /* 0x0000000000007941 */ /* 0x000fea0003800200 */
.L_x_0:
[----:B------:R-:W-:-:S13]  /*0a20*/  ISETP.NE.AND P0, PT, R24, RZ, PT ;  /* 0x000000ff1800720c */ /* 0x000fda0003f05270 */
[----:B------:R-:W-:Y:S05]  /*0a30*/  @P0 EXIT ;  /* 0x000000000000094d */ /* 0x000fea0003800000 */
[----:B------:R-:W0:Y:S02]  /*0a40*/  LDC.64 R2, c[0x0][0x390] ;  /* 0x0000e400ff027b82 */ /* 0x000e240000000a00 */
[----:B0-----:R-:W-:Y:S01]  /*0a50*/  STG.E desc[UR4][R2.64], R22 ;  /* 0x0000001602007986 */ /* 0x001fe2000c101904 */
[----:B------:R-:W-:Y:S05]  /*0a60*/  EXIT ;  /* 0x000000000000794d */ /* 0x000fea0003800000 */
.L_x_6:
[----:B------:R-:W-:-:S00]  /*0a70*/  BRA `(.L_x_6) ;  /* 0xfffffffc00fc7947 */ /* 0x000fc0000383ffff */
[----:B------:R-:W-:-:S00]  /*0a80*/  NOP ;  /* 0x0000000000007918 */ /* 0x000fc00000000000 */
[----:B------:R-:W-:-:S00]  /*0a90*/  NOP ;  /* 0x0000000000007918 */ /* 0x000fc00000000000 */
[----:B------:R-:W-:-:S00]  /*0aa0*/  NOP ;  /* 0x0000000000007918 */ /* 0x000fc00000000000 */
[----:B------:R-:W-:-:S00]  /*0ab0*/  NOP ;  /* 0x0000000000007918 */ /* 0x000fc00000000000 */
[----:B------:R-:W-:-:S00]  /*0ac0*/  NOP ;  /* 0x0000000000007918 */ /* 0x000fc00000000000 */
[----:B------:R-:W-:-:S00]  /*0ad0*/  NOP ;  /* 0x0000000000007918 */ /* 0x000fc00000000000 */
[----:B------:R-:W-:-:S00]  /*0ae0*/  NOP ;  /* 0x0000000000007918 */ /* 0x000fc00000000000 */
[----:B------:R-:W-:-:S00]  /*0af0*/  NOP ;  /* 0x0000000000007918 */ /* 0x000fc00000000000 */
.L_x_28:


//--------------------- .text._Z26rand_read_float_lcg_kernelPKfiPf --------------------------
	.section	.text._Z26rand_read_float_lcg_kernelPKfiPf,"ax",@progbits
	.align	128
        .global         _Z26rand_read_float_lcg_kernelPKfiPf
        .type           _Z26rand_read_float_lcg_kernelPKfiPf,@function
        .size           _Z26rand_read_float_lcg_kernelPKfiPf,(.L_x_29 - _Z26rand_read_float_lcg_kernelPKfiPf)
        .other          _Z26rand_read_float_lcg_kernelPKfiPf,@"STO_CUDA_ENTRY STV_DEFAULT"
_Z26rand_read_float_lcg_kernelPKfiPf:
.text._Z26rand_read_float_lcg_kernelPKfiPf:
[----:B------:R-:W-:Y:S01]  /*0000*/  LDC R1, c[0x0][0x37c] ;  /* 0x0000df00ff017b82 */ /* 0x000fe20000000800 */
[----:B------:R-:W0:Y:S07]  /*0010*/  S2R R0, SR_TID.X ;  /* 0x0000000000007919 */ /* 0x000e2e0000002100 */
[----:B------:R-:W0:Y:S01]  /*0020*/  S2UR UR6, SR_CTAID.X ;  /* 0x00000000000679c3 */ /* 0x000e220000002500 */
[----:B------:R-:W1:Y:S01]  /*0030*/  LDCU UR8, c[0x0][0x388] ;  /* 0x00007100ff0877ac */ /* 0x000e620008000800 */
[----:B------:R-:W-:Y:S01]  /*0040*/  BSSY.RECONVERGENT B0, `(.L_x_7) ;  /* 0x000008e000007945 */ /* 0x000fe20003800200 */
[----:B------:R-:W-:Y:S01]  /*0050*/  IMAD.MOV.U32 R4, RZ, RZ, RZ ;  /* 0x000000ffff047224 */ /* 0x000fe200078e00ff */
        /* <DEDUP_REMOVED lines=8> */
[----:B------:R-:W-:Y:S01]  /*00e0*/  IMAD.IADD R2, R0, 0x1, R3 ;  /* 0x0000000100027824 */ /* 0x000fe200078e0203 */
[----:B------:R-:W-:Y:S01]  /*00f0*/  IADD3 R9, PT, PT, RZ, -R3, RZ ;  /* 0x80000003ff097210 */ /* 0x000fe20007ffe0ff */
[----:B------:R-:W-:Y:S01]  /*0100*/  BSSY.RECONVERGENT B1, `(.L_x_9) ;  /* 0x000003e000017945 */ /* 0x000fe20003800200 */
[----:B------:R-:W-:Y:S02]  /*0110*/  ISETP.NE.U32.AND P2, PT, R3, RZ, PT ;  /* 0x000000ff0300720c */ /* 0x000fe40003f45070 */
[C---:B------:R-:W-:Y:S02]  /*0120*/  ISETP.GE.AND P0, PT, R2.reuse, UR8, PT ;  /* 0x0000000802007c0c */ /* 0x040fe4000bf06270 */
[----:B------:R-:W-:Y:S02]  /*0130*/  VIMNMX R7, PT, PT, R2, UR8, !PT ;  /* 0x0000000802077c48 */ /* 0x000fe4000ffe0100 */
[----:B------:R-:W-:-:S04]  /*0140*/  SEL R6, RZ, 0x1, P0 ;  /* 0x00000001ff067807 */ /* 0x000fc80000000000 */
[----:B------:R-:W-:Y:S01]  /*0150*/  IADD3 R2, PT, PT, R7, -R2, -R6 ;  /* 0x8000000207027210 */ /* 0x000fe20007ffe806 */
[----:B0-----:R-:W0:Y:S02]  /*0160*/  MUFU.RCP R8, R8 ;  /* 0x0000000800087308 */ /* 0x001e240000001000 */
[----:B0-----:R-:W-:Y:S01]  /*0170*/  VIADD R4, R8, 0xffffffe ;  /* 0x0ffffffe08047836 */ /* 0x001fe20000000000 */
[----:B------:R-:W-:-:S05]  /*0180*/  MOV R8, R0 ;  /* 0x0000000000087202 */ /* 0x000fca0000000f00 */
[----:B------:R0:W1:Y:S02]  /*0190*/  F2I.FTZ.U32.TRUNC.NTZ R5, R4 ;  /* 0x0000000400057305 */ /* 0x000064000021f000 */
[----:B0-----:R-:W-:Y:S02]  /*01a0*/  HFMA2 R4, -RZ, RZ, 0, 0 ;  /* 0x00000000ff047431 */ /* 0x001fe400000001ff */
[----:B-1----:R-:W-:-:S04]  /*01b0*/  IMAD R9, R9, R5, RZ ;  /* 0x0000000509097224 */ /* 0x002fc800078e02ff */
[----:B------:R-:W-:-:S06]  /*01c0*/  IMAD.HI.U32 R5, R5, R9, R4 ;  /* 0x0000000905057227 */ /* 0x000fcc00078e0004 */
[----:B------:R-:W-:-:S04]  /*01d0*/  IMAD.HI.U32 R5, R5, R2, RZ ;  /* 0x0000000205057227 */ /* 0x000fc800078e00ff */
[----:B------:R-:W-:-:S04]  /*01e0*/  IMAD.MOV R4, RZ, RZ, -R5 ;  /* 0x000000ffff047224 */ /* 0x000fc800078e0a05 */
[----:B------:R-:W-:Y:S02]  /*01f0*/  IMAD R2, R3, R4, R2 ;  /* 0x0000000403027224 */ /* 0x000fe400078e0202 */
[----:B------:R-:W-:-:S03]  /*0200*/  IMAD.MOV.U32 R4, RZ, RZ, RZ ;  /* 0x000000ffff047224 */ /* 0x000fc600078e00ff */
[----:B------:R-:W-:-:S13]  /*0210*/  ISETP.GE.U32.AND P0, PT, R2, R3, PT ;  /* 0x000000030200720c */ /* 0x000fda0003f06070 */
[----:B------:R-:W-:Y:S01]  /*0220*/  @P0 IADD3 R2, PT, PT, -R3, R2, RZ ;  /* 0x0000000203020210 */ /* 0x000fe20007ffe1ff */
[----:B------:R-:W-:-:S03]  /*0230*/  @P0 VIADD R5, R5, 0x1 ;  /* 0x0000000105050836 */ /* 0x000fc60000000000 */
[----:B------:R-:W-:-:S13]  /*0240*/  ISETP.GE.U32.AND P1, PT, R2, R3, PT ;  /* 0x000000030200720c */ /* 0x000fda0003f26070 */
[----:B------:R-:W-:Y:S02]  /*0250*/  @P1 IADD3 R5, PT, PT, R5, 0x1, RZ ;  /* 0x0000000105051810 */ /* 0x000fe40007ffe0ff */
[----:B------:R-:W-:-:S05]  /*0260*/  @!P2 LOP3.LUT R5, RZ, R3, RZ, 0x33, !PT ;  /* 0x00000003ff05a212 */ /* 0x000fca00078e33ff */
[----:B------:R-:W-:-:S05]  /*0270*/  IMAD.IADD R9, R6, 0x1, R5 ;  /* 0x0000000106097824 */ /* 0x000fca00078e0205 */
[C---:B------:R-:W-:Y:S02]  /*0280*/  LOP3.LUT R2, R9.reuse, 0x3, RZ, 0xc0, !PT ;  /* 0x0000000309027812 */ /* 0x040fe400078ec0ff */
[----:B------:R-:W-:Y:S02]  /*0290*/  ISETP.GE.U32.AND P0, PT, R9, 0x3, PT ;  /* 0x000000030900780c */ /* 0x000fe40003f06070 */
[----:B------:R-:W-:Y:S02]  /*02a0*/  ISETP.NE.AND P1, PT, R2, 0x3, PT ;  /* 0x000000030200780c */ /* 0x000fe40003f25270 */
[----:B------:R-:W-:-:S11]  /*02b0*/  IADD3 R2, PT, PT, R0, 0x3039, RZ ;  /* 0x0000303900027810 */ /* 0x000fd60007ffe0ff */
[----:B------:R-:W-:Y:S05]  /*02c0*/  @!P1 BRA `(.L_x_10) ;  /* 0x0000000000849947 */ /* 0x000fea0003800000 */
[----:B------:R-:W0:Y:S01]  /*02d0*/  I2F.U32.RP R8, UR8 ;  /* 0x0000000800087d06 */ /* 0x000e220008209000 */
[----:B------:R-:W1:Y:S01]  /*02e0*/  LDC.64 R6, c[0x0][0x380] ;  /* 0x0000e000ff067b82 */ /* 0x000e620000000a00 */
[----:B------:R-:W-:Y:S01]  /*02f0*/  VIADD R9, R9, 0x1 ;  /* 0x0000000109097836 */ /* 0x000fe20000000000 */
[----:B------:R-:W-:Y:S02]  /*0300*/  MOV R4, RZ ;  /* 0x000000ff00047202 */ /* 0x000fe40000000f00 */
[----:B------:R-:W-:Y:S02]  /*0310*/  ISETP.NE.U32.AND P2, PT, RZ, UR8, PT ;  /* 0x00000008ff007c0c */ /* 0x000fe4000bf45070 */
[----:B------:R-:W-:Y:S02]  /*0320*/  LOP3.LUT R9, R9, 0x3, RZ, 0xc0, !PT ;  /* 0x0000000309097812 */ /* 0x000fe400078ec0ff */
[----:B------:R-:W-:-:S03]  /*0330*/  LOP3.LUT R12, RZ, UR8, RZ, 0x33, !PT ;  /* 0x00000008ff0c7c12 */ /* 0x000fc6000f8e33ff */
[----:B------:R-:W-:Y:S01]  /*0340*/  IMAD.MOV R9, RZ, RZ, -R9 ;  /* 0x000000ffff097224 */ /* 0x000fe200078e0a09 */
[----:B0-----:R-:W0:Y:S02]  /*0350*/  MUFU.RCP R8, R8 ;  /* 0x0000000800087308 */ /* 0x001e240000001000 */
[----:B0-----:R-:W-:Y:S01]  /*0360*/  VIADD R5, R8, 0xffffffe ;  /* 0x0ffffffe08057836 */ /* 0x001fe20000000000 */
[----:B------:R-:W-:-:S05]  /*0370*/  MOV R8, R0 ;  /* 0x0000000000087202 */ /* 0x000fca0000000f00 */
[----:B------:R-:W0:Y:S02]  /*0380*/  F2I.FTZ.U32.TRUNC.NTZ R5, R5 ;  /* 0x0000000500057305 */ /* 0x000e24000021f000 */
[----:B0-----:R-:W-:-:S05]  /*0390*/  IADD3 R13, PT, PT, RZ, -R5, RZ ;  /* 0x80000005ff0d7210 */ /* 0x001fca0007ffe0ff */
[----:B------:R-:W-:-:S04]  /*03a0*/  IMAD R13, R13, UR8, RZ ;  /* 0x000000080d0d7c24 */ /* 0x000fc8000f8e02ff */
[----:B------:R-:W-:-:S04]  /*03b0*/  IMAD.HI.U32 R13, R5, R13, R4 ;  /* 0x0000000d050d7227 */ /* 0x000fc800078e0004 */
[----:B-1----:R-:W-:-:S07]  /*03c0*/  IMAD.MOV.U32 R4, RZ, RZ, RZ ;  /* 0x000000ffff047224 */ /* 0x002fce00078e00ff */
.L_x_11:
[----:B------:R-:W-:-:S05]  /*03d0*/  HFMA2 R5, -RZ, RZ, 1.490116119384765625e-06, 1549 ;  /* 0x0019660dff057431 */ /* 0x000fca00000001ff */
[----:B------:R-:W-:-:S04]  /*03e0*/  IMAD R2, R2, R5, 0x3c6ef35f ;  /* 0x3c6ef35f02027424 */ /* 0x000fc800078e0205 */
[----:B------:R-:W-:-:S04]  /*03f0*/  IMAD.HI.U32 R5, R13, R2, RZ ;  /* 0x000000020d057227 */ /* 0x000fc800078e00ff */
[----:B------:R-:W-:-:S04]  /*0400*/  IMAD.MOV R5, RZ, RZ, -R5 ;  /* 0x000000ffff057224 */ /* 0x000fc800078e0a05 */
[----:B------:R-:W-:-:S05]  /*0410*/  IMAD R5, R5, UR8, R2 ;  /* 0x0000000805057c24 */ /* 0x000fca000f8e0202 */
[----:B------:R-:W-:-:S13]  /*0420*/  ISETP.GE.U32.AND P1, PT, R5, UR8, PT ;  /* 0x0000000805007c0c */ /* 0x000fda000bf26070 */
[----:B------:R-:W-:-:S04]  /*0430*/  @P1 IADD3 R5, PT, PT, R5, -UR8, RZ ;  /* 0x8000000805051c10 */ /* 0x000fc8000fffe0ff */
[----:B------:R-:W-:-:S13]  /*0440*/  ISETP.GE.U32.AND P1, PT, R5, UR8, PT ;  /* 0x0000000805007c0c */ /* 0x000fda000bf26070 */
[----:B------:R-:W-:-:S05]  /*0450*/  @P1 VIADD R5, R5, -UR8 ;  /* 0x8000000805051c36 */ /* 0x000fca0008000000 */
[----:B------:R-:W-:-:S05]  /*0460*/  SEL R11, R12, R5, !P2 ;  /* 0x000000050c0b7207 */ /* 0x000fca0005000000 */
[----:B------:R-:W-:-:S06]  /*0470*/  IMAD.WIDE.U32 R10, R11, 0x4, R6 ;  /* 0x000000040b0a7825 */ /* 0x000fcc00078e0006 */
[----:B------:R-:W2:Y:S01]  /*0480*/  LDG.E.CONSTANT R11, desc[UR4][R10.64] ;  /* 0x000000040a0b7981 */ /* 0x000ea2000c1e9900 */
[----:B------:R-:W-:Y:S01]  /*0490*/  IADD3 R9, PT, PT, R9, 0x1, RZ ;  /* 0x0000000109097810 */ /* 0x000fe20007ffe0ff */
[----:B------:R-:W-:-:S03]  /*04a0*/  IMAD.IADD R8, R3, 0x1, R8 ;  /* 0x0000000103087824 */ /* 0x000fc600078e0208 */
[----:B------:R-:W-:Y:S01]  /*04b0*/  ISETP.NE.AND P1, PT, R9, RZ, PT ;  /* 0x000000ff0900720c */ /* 0x000fe20003f25270 */
[----:B--2---:R-:W-:-:S12]  /*04c0*/  FADD R4, R11, R4 ;  /* 0x000000040b047221 */ /* 0x004fd80000000000 */
[----:B------:R-:W-:Y:S05]  /*04d0*/  @P1 BRA `(.L_x_11) ;  /* 0xfffffffc00bc1947 */ /* 0x000fea000383ffff */
.L_x_10:
[----:B------:R-:W-:Y:S05]  /*04e0*/  BSYNC.RECONVERGENT B1 ;  /* 0x0000000000017941 */ /* 0x000fea0003800200 */
.L_x_9:
        /* <DEDUP_REMOVED lines=8> */
[----:B0-----:R-:W-:Y:S01]  /*0570*/  MOV R10, RZ ;  /* 0x000000ff000a7202 */ /* 0x001fe20000000f00 */
[----:B--2---:R-:W-:-:S04]  /*0580*/  IMAD.MOV R9, RZ, RZ, -R11 ;  /* 0x000000ffff097224 */ /* 0x004fc800078e0a0b */
[----:B------:R-:W-:-:S04]  /*0590*/  IMAD R9, R9, UR8, RZ ;  /* 0x0000000809097c24 */ /* 0x000fc8000f8e02ff */
[----:B-1----:R-:W-:-:S07]  /*05a0*/  IMAD.HI.U32 R9, R11, R9, R10 ;  /* 0x000000090b097227 */ /* 0x002fce00078e000a */
.L_x_12:
[----:B------:R-:W-:Y:S02]  /*05b0*/  HFMA2 R11, -RZ, RZ, 0.00176239013671875, 298.25 ;  /* 0x17385ca9ff0b7431 */ /* 0x000fe400000001ff */
[----:B------:R-:W-:Y:S01]  /*05c0*/  IMAD.MOV.U32 R13, RZ, RZ, 0x19660d ;  /* 0x0019660dff0d7424 */ /* 0x000fe200078e00ff */
[----:B------:R-:W-:-:S03]  /*05d0*/  MOV R15, 0x979e791 ;  /* 0x0979e791000f7802 */ /* 0x000fc60000000f00 */
[----:B------:R-:W-:Y:S02]  /*05e0*/  IMAD R14, R2, R13, 0x3c6ef35f ;  /* 0x3c6ef35f020e7424 */ /* 0x000fe400078e020d */
[----:B------:R-:W-:Y:S02]  /*05f0*/  IMAD.MOV.U32 R13, RZ, RZ, -0x50b6f56b ;  /* 0xaf490a95ff0d7424 */ /* 0x000fe400078e00ff */
[----:B------:R-:W-:-:S04]  /*0600*/  IMAD.HI.U32 R16, R9, R14, RZ ;  /* 0x0000000e09107227 */ /* 0x000fc800078e00ff */
[C---:B------:R-:W-:Y:S02]  /*0610*/  IMAD R10, R2.reuse, R11, 0x47502932 ;  /* 0x47502932020a7424 */ /* 0x040fe400078e020b */
[----:B------:R-:W-:Y:S02]  /*0620*/  IMAD R12, R2, R13, -0x2e330917 ;  /* 0xd1ccf6e9020c7424 */ /* 0x000fe400078e020d */
[----:B------:R-:W-:-:S04]  /*0630*/  IMAD.HI.U32 R11, R9, R10, RZ ;  /* 0x0000000a090b7227 */ /* 0x000fc800078e00ff */
[----:B------:R-:W-:Y:S02]  /*0640*/  IMAD.MOV R17, RZ, RZ, -R16 ;  /* 0x000000ffff117224 */ /* 0x000fe400078e0a10 */
[----:B------:R-:W-:Y:S01]  /*0650*/  IMAD R2, R2, R15, -0x5506accc ;  /* 0xaaf9533402027424 */ /* 0x000fe200078e020f */
[----:B------:R-:W-:Y:S01]  /*0660*/  IADD3 R15, PT, PT, -R11, RZ, RZ ;  /* 0x000000ff0b0f7210 */ /* 0x000fe20007ffe1ff */
[----:B------:R-:W-:-:S04]  /*0670*/  IMAD.HI.U32 R13, R9, R12, RZ ;  /* 0x0000000c090d7227 */ /* 0x000fc800078e00ff */
[----:B------:R-:W-:Y:S02]  /*0680*/  IMAD R16, R17, UR8, R14 ;  /* 0x0000000811107c24 */ /* 0x000fe4000f8e020e */
[----:B------:R-:W-:Y:S02]  /*0690*/  IMAD.MOV R13, RZ, RZ, -R13 ;  /* 0x000000ffff0d7224 */ /* 0x000fe400078e0a0d */
[----:B------:R-:W-:Y:S01]  /*06a0*/  IMAD.HI.U32 R11, R9, R2, RZ ;  /* 0x00000002090b7227 */ /* 0x000fe200078e00ff */
[----:B------:R-:W-:-:S03]  /*06b0*/  ISETP.GE.U32.AND P4, PT, R16, UR8, PT ;  /* 0x0000000810007c0c */ /* 0x000fc6000bf86070 */
[----:B------:R-:W-:Y:S01]  /*06c0*/  IMAD R10, R15, UR8, R10 ;  /* 0x000000080f0a7c24 */ /* 0x000fe2000f8e020a */
[----:B------:R-:W-:Y:S01]  /*06d0*/  IADD3 R11, PT, PT, -R11, RZ, RZ ;  /* 0x000000ff0b0b7210 */ /* 0x000fe20007ffe1ff */
[----:B------:R-:W-:-:S03]  /*06e0*/  IMAD R12, R13, UR8, R12 ;  /* 0x000000080d0c7c24 */ /* 0x000fc6000f8e020c */
[----:B------:R-:W-:Y:S01]  /*06f0*/  ISETP.GE.U32.AND P2, PT, R10, UR8, PT ;  /* 0x000000080a007c0c */ /* 0x000fe2000bf46070 */
[----:B------:R-:W-:Y:S01]  /*0700*/  IMAD R14, R11, UR8, R2 ;  /* 0x000000080b0e7c24 */ /* 0x000fe2000f8e0202 */
[----:B------:R-:W-:-:S03]  /*0710*/  ISETP.GE.U32.AND P3, PT, R12, UR8, PT ;  /* 0x000000080c007c0c */ /* 0x000fc6000bf66070 */
[----:B------:R-:W-:Y:S01]  /*0720*/  @P4 VIADD R16, R16, -UR8 ;  /* 0x8000000810104c36 */ /* 0x000fe20008000000 */
[----:B------:R-:W-:-:S07]  /*0730*/  ISETP.GE.U32.AND P1, PT, R14, UR8, PT ;  /* 0x000000080e007c0c */ /* 0x000fce000bf26070 */
[----:B------:R-:W-:Y:S02]  /*0740*/  @P2 IADD3 R10, PT, PT, R10, -UR8, RZ ;  /* 0x800000080a0a2c10 */ /* 0x000fe4000fffe0ff */
[----:B------:R-:W-:Y:S01]  /*0750*/  ISETP.GE.U32.AND P2, PT, R16, UR8, PT ;  /* 0x0000000810007c0c */ /* 0x000fe2000bf46070 */
[----:B------:R-:W-:Y:S01]  /*0760*/  @P3 VIADD R12, R12, -UR8 ;  /* 0x800000080c0c3c36 */ /* 0x000fe20008000000 */
[----:B------:R-:W-:Y:S02]  /*0770*/  ISETP.GE.U32.AND P4, PT, R10, UR8, PT ;  /* 0x000000080a007c0c */ /* 0x000fe4000bf86070 */
[----:B------:R-:W-:Y:S02]  /*0780*/  @P1 IADD3 R14, PT, PT, R14, -UR8, RZ ;  /* 0x800000080e0e1c10 */ /* 0x000fe4000fffe0ff */
[----:B------:R-:W-:Y:S02]  /*0790*/  ISETP.GE.U32.AND P3, PT, R12, UR8, PT ;  /* 0x000000080c007c0c */ /* 0x000fe4000bf66070 */
[----:B------:R-:W-:-:S05]  /*07a0*/  ISETP.GE.U32.AND P1, PT, R14, UR8, PT ;  /* 0x000000080e007c0c */ /* 0x000fca000bf26070 */
[----:B------:R-:W-:Y:S02]  /*07b0*/  @P2 VIADD R16, R16, -UR8 ;  /* 0x8000000810102c36 */ /* 0x000fe40008000000 */
[----:B------:R-:W-:-:S03]  /*07c0*/  @P4 IADD3 R10, PT, PT, R10, -UR8, RZ ;  /* 0x800000080a0a4c10 */ /* 0x000fc6000fffe0ff */
[C---:B------:R-:W-:Y:S01]  /*07d0*/  SEL R17, R5.reuse, R16, !P0 ;  /* 0x0000001005117207 */ /* 0x040fe20004000000 */
[----:B------:R-:W-:Y:S01]  /*07e0*/  @P3 VIADD R12, R12, -UR8 ;  /* 0x800000080c0c3c36 */ /* 0x000fe20008000000 */
[----:B------:R-:W-:Y:S02]  /*07f0*/  SEL R11, R5, R10, !P0 ;  /* 0x0000000a050b7207 */ /* 0x000fe40004000000 */
[----:B------:R-:W-:Y:S01]  /*0800*/  @P1 IADD3 R14, PT, PT, R14, -UR8, RZ ;  /* 0x800000080e0e1c10 */ /* 0x000fe2000fffe0ff */
[----:B------:R-:W-:Y:S01]  /*0810*/  IMAD.WIDE.U32 R16, R17, 0x4, R6 ;  /* 0x0000000411107825 */ /* 0x000fe200078e0006 */
[----:B------:R-:W-:-:S03]  /*0820*/  SEL R13, R5, R12, !P0 ;  /* 0x0000000c050d7207 */ /* 0x000fc60004000000 */
[--C-:B------:R-:W-:Y:S01]  /*0830*/  IMAD.WIDE.U32 R10, R11, 0x4, R6.reuse ;  /* 0x000000040b0a7825 */ /* 0x100fe200078e0006 */
[----:B------:R-:W-:Y:S01]  /*0840*/  SEL R15, R5, R14, !P0 ;  /* 0x0000000e050f7207 */ /* 0x000fe20004000000 */
[----:B------:R-:W2:Y:S02]  /*0850*/  LDG.E.CONSTANT R17, desc[UR4][R16.64] ;  /* 0x0000000410117981 */ /* 0x000ea4000c1e9900 */
[--C-:B------:R-:W-:Y:S02]  /*0860*/  IMAD.WIDE.U32 R12, R13, 0x4, R6.reuse ;  /* 0x000000040d0c7825 */ /* 0x100fe400078e0006 */
[----:B------:R-:W3:Y:S02]  /*0870*/  LDG.E.CONSTANT R10, desc[UR4][R10.64] ;  /* 0x000000040a0a7981 */ /* 0x000ee4000c1e9900 */
[----:B------:R-:W-:Y:S02]  /*0880*/  IMAD.WIDE.U32 R14, R15, 0x4, R6 ;  /* 0x000000040f0e7825 */ /* 0x000fe400078e0006 */
[----:B------:R-:W4:Y:S04]  /*0890*/  LDG.E.CONSTANT R13, desc[UR4][R12.64] ;  /* 0x000000040c0d7981 */ /* 0x000f28000c1e9900 */
[----:B------:R-:W5:Y:S01]  /*08a0*/  LDG.E.CONSTANT R15, desc[UR4][R14.64] ;  /* 0x000000040e0f7981 */ /* 0x000f62000c1e9900 */
[----:B------:R-:W-:-:S04]  /*08b0*/  LEA R8, R3, R8, 0x2 ;  /* 0x0000000803087211 */ /* 0x000fc800078e10ff */
[----:B------:R-:W-:Y:S01]  /*08c0*/  ISETP.GE.AND P1, PT, R8, UR8, PT ;  /* 0x0000000808007c0c */ /* 0x000fe2000bf26270 */
[----:B--2---:R-:W-:-:S04]  /*08d0*/  FADD R19, R17, R4 ;  /* 0x0000000411137221 */ /* 0x004fc80000000000 */
[----:B---3--:R-:W-:-:S04]  /*08e0*/  FADD R4, R19, R10 ;  /* 0x0000000a13047221 */ /* 0x008fc80000000000 */
[----:B----4-:R-:W-:-:S04]  /*08f0*/  FADD R4, R4, R13 ;  /* 0x0000000d04047221 */ /* 0x010fc80000000000 */
[----:B-----5:R-:W-:Y:S01]  /*0900*/  FADD R4, R4, R15 ;  /* 0x0000000f04047221 */ /* 0x020fe20000000000 */
[----:B------:R-:W-:Y:S06]  /*0910*/  @!P1 BRA `(.L_x_12) ;  /* 0xfffffffc00249947 */ /* 0x000fec000383ffff */
.L_x_8:
[----:B------:R-:W-:Y:S05]  /*0920*/  BSYNC.RECONVERGENT B0 ;  /* 0x0000000000007941 */ /* 0x000fea0003800200 */
.L_x_7:
[----:B------:R-:W-:-:S13]  /*0930*/  ISETP.NE.AND P0, PT, R0, RZ, PT ;  /* 0x000000ff0000720c */ /* 0x000fda0003f05270 */
[----:B------:R-:W-:Y:S05]  /*0940*/  @P0 EXIT ;  /* 0x000000000000094d */ /* 0x000fea0003800000 */
[----:B------:R-:W0:Y:S02]  /*0950*/  LDC.64 R2, c[0x0][0x390] ;  /* 0x0000e400ff027b82 */ /* 0x000e240000000a00 */
[----:B0-----:R-:W-:Y:S01]  /*0960*/  STG.E desc[UR4][R2.64], R4 ;  /* 0x0000000402007986 */ /* 0x001fe2000c101904 */
[----:B------:R-:W-:Y:S05]  /*0970*/  EXIT ;  /* 0x000000000000794d */ /* 0x000fea0003800000 */
.L_x_13:
        /* <DEDUP_REMOVED lines=16> */
.L_x_29:


//--------------------- .text._Z21seq_read_float_kernelPKfiPf --------------------------
	.section	.text._Z21seq_read_float_kernelPKfiPf,"ax",@progbits
	.align	128
        .global         _Z21seq_read_float_kernelPKfiPf
        .type           _Z21seq_read_float_kernelPKfiPf,@function
        .size           _Z21seq_read_float_kernelPKfiPf,(.L_x_30 - _Z21seq_read_float_kernelPKfiPf)
        .other          _Z21seq_read_float_kernelPKfiPf,@"STO_CUDA_ENTRY STV_DEFAULT"
_Z21seq_read_float_kernelPKfiPf:
.text._Z21seq_read_float_kernelPKfiPf:
        /* <DEDUP_REMOVED lines=18> */
[C---:B------:R-:W-:Y:S01]  /*0120*/  ISETP.GE.AND P0, PT, R2.reuse, UR8, PT ;  /* 0x0000000802007c0c */ /* 0x040fe2000bf06270 */
[----:B------:R-:W-:Y:S01]  /*0130*/  IMAD.MOV.U32 R13, RZ, RZ, RZ ;  /* 0x000000ffff0d7224 */ /* 0x000fe200078e00ff */
[----:B------:R-:W-:Y:S02]  /*0140*/  VIMNMX R7, PT, PT, R2, UR8, !PT ;  /* 0x0000000802077c48 */ /* 0x000fe4000ffe0100 */
[----:B------:R-:W-:Y:S02]  /*0150*/  SEL R6, RZ, 0x1, P0 ;  /* 0x00000001ff067807 */ /* 0x000fe40000000000 */
[----:B------:R-:W-:-:S02]  /*0160*/  MOV R15, R3 ;  /* 0x00000003000f7202 */ /* 0x000fc40000000f00 */
        /* <DEDUP_REMOVED lines=11> */
[----:B------:R-:W-:Y:S01]  /*0220*/  @P0 IMAD.IADD R7, R7, 0x1, -R0 ;  /* 0x0000000107070824 */ /* 0x000fe200078e0a00 */
[----:B------:R-:W-:-:S04]  /*0230*/  @P0 IADD3 R5, PT, PT, R5, 0x1, RZ ;  /* 0x0000000105050810 */ /* 0x000fc80007ffe0ff */
[----:B------:R-:W-:-:S13]  /*0240*/  ISETP.GE.U32.AND P1, PT, R7, R0, PT ;  /* 0x000000000700720c */ /* 0x000fda0003f26070 */
[----:B------:R-:W-:Y:S01]  /*0250*/  @P1 VIADD R5, R5, 0x1 ;  /* 0x0000000105051836 */ /* 0x000fe20000000000 */
[----:B------:R-:W-:-:S04]  /*0260*/  @!P2 LOP3.LUT R5, RZ, R0, RZ, 0x33, !PT ;  /* 0x00000000ff05a212 */ /* 0x000fc800078e33ff */
[----:B------:R-:W-:-:S04]  /*0270*/  IADD3 R5, PT, PT, R6, R5, RZ ;  /* 0x0000000506057210 */ /* 0x000fc80007ffe0ff */
[C---:B------:R-:W-:Y:S02]  /*0280*/  LOP3.LUT R2, R5.reuse, 0x3, RZ, 0xc0, !PT ;  /* 0x0000000305027812 */ /* 0x040fe400078ec0ff */
[----:B------:R-:W-:Y:S02]  /*0290*/  ISETP.GE.U32.AND P1, PT, R5, 0x3, PT ;  /* 0x000000030500780c */ /* 0x000fe40003f26070 */
[----:B------:R-:W-:-:S13]  /*02a0*/  ISETP.NE.AND P0, PT, R2, 0x3, PT ;  /* 0x000000030200780c */ /* 0x000fda0003f05270 */
[----:B------:R-:W-:Y:S05]  /*02b0*/  @!P0 BRA `(.L_x_17) ;  /* 0x0000000000348947 */ /* 0x000fea0003800000 */
[----:B------:R-:W0:Y:S01]  /*02c0*/  LDC.64 R6, c[0x0][0x380] ;  /* 0x0000e000ff067b82 */ /* 0x000e220000000a00 */
[----:B------:R-:W-:Y:S01]  /*02d0*/  VIADD R5, R5, 0x1 ;  /* 0x0000000105057836 */ /* 0x000fe20000000000 */
[----:B------:R-:W-:Y:S01]  /*02e0*/  MOV R13, RZ ;  /* 0x000000ff000d7202 */ /* 0x000fe20000000f00 */
[----:B------:R-:W-:-:S03]  /*02f0*/  IMAD.MOV.U32 R15, RZ, RZ, R3 ;  /* 0x000000ffff0f7224 */ /* 0x000fc600078e0003 */
[----:B------:R-:W-:-:S04]  /*0300*/  LOP3.LUT R5, R5, 0x3, RZ, 0xc0, !PT ;  /* 0x0000000305057812 */ /* 0x000fc800078ec0ff */
[----:B------:R-:W-:-:S07]  /*0310*/  IADD3 R2, PT, PT, -R5, RZ, RZ ;  /* 0x000000ff05027210 */ /* 0x000fce0007ffe1ff */
.L_x_18:
[----:B0-----:R-:W-:-:S06]  /*0320*/  IMAD.WIDE R4, R15, 0x4, R6 ;  /* 0x000000040f047825 */ /* 0x001fcc00078e0206 */
[----:B------:R-:W2:Y:S01]  /*0330*/  LDG.E.CONSTANT R4, desc[UR4][R4.64] ;  /* 0x0000000404047981 */ /* 0x000ea2000c1e9900 */
[----:B------:R-:W-:Y:S01]  /*0340*/  VIADD R2, R2, 0x1 ;  /* 0x0000000102027836 */ /* 0x000fe20000000000 */
[----:B------:R-:W-:-:S04]  /*0350*/  IADD3 R15, PT, PT, R0, R15, RZ ;  /* 0x0000000f000f7210 */ /* 0x000fc80007ffe0ff */
[----:B------:R-:W-:Y:S01]  /*0360*/  ISETP.NE.AND P0, PT, R2, RZ, PT ;  /* 0x000000ff0200720c */ /* 0x000fe20003f05270 */
[----:B--2---:R-:W-:-:S12]  /*0370*/  FADD R13, R4, R13 ;  /* 0x0000000d040d7221 */ /* 0x004fd80000000000 */
[----:B------:R-:W-:Y:S05]  /*0380*/  @P0 BRA `(.L_x_18) ;  /* 0xfffffffc00e40947 */ /* 0x000fea000383ffff */
.L_x_17:
[----:B------:R-:W-:Y:S05]  /*0390*/  BSYNC.RECONVERGENT B1 ;  /* 0x0000000000017941 */ /* 0x000fea0003800200 */
.L_x_16:
[----:B------:R-:W-:Y:S05]  /*03a0*/  @!P1 BRA `(.L_x_15) ;  /* 0x0000000000409947 */ /* 0x000fea0003800000 */
.L_x_19:
[----:B------:R-:W0:Y:S02]  /*03b0*/  LDC.64 R4, c[0x0][0x380] ;  /* 0x0000e000ff047b82 */ /* 0x000e240000000a00 */
[----:B0-----:R-:W-:-:S04]  /*03c0*/  IMAD.WIDE R10, R15, 0x4, R4 ;  /* 0x000000040f0a7825 */ /* 0x001fc800078e0204 */
[C---:B------:R-:W-:Y:S02]  /*03d0*/  IMAD.WIDE R4, R0.reuse, 0x4, R10 ;  /* 0x0000000400047825 */ /* 0x040fe400078e020a */
[----:B------:R-:W2:Y:S02]  /*03e0*/  LDG.E.CONSTANT R10, desc[UR4][R10.64] ;  /* 0x000000040a0a7981 */ /* 0x000ea4000c1e9900 */
[C---:B------:R-:W-:Y:S02]  /*03f0*/  IMAD.WIDE R6, R0.reuse, 0x4, R4 ;  /* 0x0000000400067825 */ /* 0x040fe400078e0204 */
[----:B------:R-:W3:Y:S02]  /*0400*/  LDG.E.CONSTANT R4, desc[UR4][R4.64] ;  /* 0x0000000404047981 */ /* 0x000ee4000c1e9900 */
[C---:B------:R-:W-:Y:S02]  /*0410*/  IMAD.WIDE R8, R0.reuse, 0x4, R6 ;  /* 0x0000000400087825 */ /* 0x040fe400078e0206 */
[----:B------:R-:W4:Y:S04]  /*0420*/  LDG.E.CONSTANT R7, desc[UR4][R6.64] ;  /* 0x0000000406077981 */ /* 0x000f28000c1e9900 */
[----:B------:R-:W5:Y:S01]  /*0430*/  LDG.E.CONSTANT R9, desc[UR4][R8.64] ;  /* 0x0000000408097981 */ /* 0x000f62000c1e9900 */
[----:B------:R-:W-:-:S05]  /*0440*/  IMAD R15, R0, 0x4, R15 ;  /* 0x00000004000f7824 */ /* 0x000fca00078e020f */
[----:B------:R-:W-:Y:S01]  /*0450*/  ISETP.GE.AND P0, PT, R15, UR8, PT ;  /* 0x000000080f007c0c */ /* 0x000fe2000bf06270 */
[----:B--2---:R-:W-:-:S04]  /*0460*/  FADD R13, R10, R13 ;  /* 0x0000000d0a0d7221 */ /* 0x004fc80000000000 */
[----:B---3--:R-:W-:-:S04]  /*0470*/  FADD R2, R13, R4 ;  /* 0x000000040d027221 */ /* 0x008fc80000000000 */
[----:B----4-:R-:W-:-:S04]  /*0480*/  FADD R2, R2, R7 ;  /* 0x0000000702027221 */ /* 0x010fc80000000000 */
[----:B-----5:R-:W-:Y:S01]  /*0490*/  FADD R13, R2, R9 ;  /* 0x00000009020d7221 */ /* 0x020fe20000000000 */
[----:B------:R-:W-:Y:S06]  /*04a0*/  @!P0 BRA `(.L_x_19) ;  /* 0xfffffffc00c08947 */ /* 0x000fec000383ffff */
.L_x_15:
[----:B------:R-:W-:Y:S05]  /*04b0*/  BSYNC.RECONVERGENT B0 ;  /* 0x0000000000007941 */ /* 0x000fea0003800200 */
.L_x_14:
[----:B------:R-:W-:-:S13]  /*04c0*/  ISETP.NE.AND P0, PT, R3, RZ, PT ;  /* 0x000000ff0300720c */ /* 0x000fda0003f05270 */
[----:B------:R-:W-:Y:S05]  /*04d0*/  @P0 EXIT ;  /* 0x000000000000094d */ /* 0x000fea0003800000 */
[----:B------:R-:W0:Y:S02]  /*04e0*/  LDC.64 R2, c[0x0][0x390] ;  /* 0x0000e400ff027b82 */ /* 0x000e240000000a00 */
[----:B0-----:R-:W-:Y:S01]  /*04f0*/  STG.E desc[UR4][R2.64], R13 ;  /* 0x0000000d02007986 */ /* 0x001fe2000c101904 */
[----:B------:R-:W-:Y:S05]  /*0500*/  EXIT ;  /* 0x000000000000794d */ /* 0x000fea0003800000 */
.L_x_20:
        /* <DEDUP_REMOVED lines=15> */
.L_x_30:


//--------------------- .text._Z22seq_read_float4_kernelPK6float4iPf --------------------------
	.section	.text._Z22seq_read_float4_kernelPK6float4iPf,"ax",@progbits
	.align	128
        .global         _Z22seq_read_float4_kernelPK6float4iPf
        .type           _Z22seq_read_float4_kernelPK6float4iPf,@function
        .size           _Z22seq_read_float4_kernelPK6float4iPf,(.L_x_31 - _Z22seq_read_float4_kernelPK6float4iPf)
        .other          _Z22seq_read_float4_kernelPK6float4iPf,@"STO_CUDA_ENTRY STV_DEFAULT"
_Z22seq_read_float4_kernelPK6float4iPf:
.text._Z22seq_read_float4_kernelPK6float4iPf:
        /* <DEDUP_REMOVED lines=14> */
[-C--:B------:R-:W-:Y:S01]  /*00e0*/  IADD3 R4, PT, PT, R0, R21.reuse, RZ ;  /* 0x0000001500047210 */ /* 0x080fe20007ffe0ff */
[----:B------:R-:W-:Y:S01]  /*00f0*/  BSSY.RECONVERGENT B1, `(.L_x_23) ;  /* 0x000002e000017945 */ /* 0x000fe20003800200 */
[----:B------:R-:W-:Y:S02]  /*0100*/  IADD3 R9, PT, PT, RZ, -R21, RZ ;  /* 0x80000015ff097210 */ /* 0x000fe40007ffe0ff */
[C---:B------:R-:W-:Y:S02]  /*0110*/  ISETP.GE.AND P0, PT, R4.reuse, UR8, PT ;  /* 0x0000000804007c0c */ /* 0x040fe4000bf06270 */
[----:B------:R-:W-:Y:S02]  /*0120*/  VIMNMX R5, PT, PT, R4, UR8, !PT ;  /* 0x0000000804057c48 */ /* 0x000fe4000ffe0100 */
[----:B------:R-:W-:Y:S02]  /*0130*/  SEL R6, RZ, 0x1, P0 ;  /* 0x00000001ff067807 */ /* 0x000fe40000000000 */
[----:B------:R-:W-:-:S02]  /*0140*/  ISETP.NE.U32.AND P2, PT, R21, RZ, PT ;  /* 0x000000ff1500720c */ /* 0x000fc40003f45070 */
[----:B------:R-:W-:Y:S01]  /*0150*/  IADD3 R4, PT, PT, R5, -R4, -R6 ;  /* 0x8000000405047210 */ /* 0x000fe20007ffe806 */
[----:B0-----:R-:W0:Y:S01]  /*0160*/  MUFU.RCP R7, R7 ;  /* 0x0000000700077308 */ /* 0x001e220000001000 */
[----:B------:R-:W-:Y:S02]  /*0170*/  MOV R20, RZ ;  /* 0x000000ff00147202 */ /* 0x000fe40000000f00 */
[----:B------:R-:W-:Y:S02]  /*0180*/  MOV R22, R0 ;  /* 0x0000000000167202 */ /* 0x000fe40000000f00 */
[----:B0-----:R-:W-:-:S04]  /*0190*/  IADD3 R2, PT, PT, R7, 0xffffffe, RZ ;  /* 0x0ffffffe07027810 */ /* 0x001fc80007ffe0ff */
[----:B------:R0:W1:Y:S02]  /*01a0*/  F2I.FTZ.U32.TRUNC.NTZ R3, R2 ;  /* 0x0000000200037305 */ /* 0x000064000021f000 */
[----:B0-----:R-:W-:Y:S01]  /*01b0*/  MOV R2, RZ ;  /* 0x000000ff00027202 */ /* 0x001fe20000000f00 */
[----:B-1----:R-:W-:-:S04]  /*01c0*/  IMAD R9, R9, R3, RZ ;  /* 0x0000000309097224 */ /* 0x002fc800078e02ff */
[----:B------:R-:W-:-:S06]  /*01d0*/  IMAD.HI.U32 R3, R3, R9, R2 ;  /* 0x0000000903037227 */ /* 0x000fcc00078e0002 */
[----:B------:R-:W-:-:S05]  /*01e0*/  IMAD.HI.U32 R5, R3, R4, RZ ;  /* 0x0000000403057227 */ /* 0x000fca00078e00ff */
[----:B------:R-:W-:-:S05]  /*01f0*/  IADD3 R2, PT, PT, -R5, RZ, RZ ;  /* 0x000000ff05027210 */ /* 0x000fca0007ffe1ff */
[----:B------:R-:W-:Y:S02]  /*0200*/  IMAD R4, R21, R2, R4 ;  /* 0x0000000215047224 */ /* 0x000fe400078e0204 */
[----:B------:R-:W0:Y:S03]  /*0210*/  LDC.64 R2, c[0x0][0x380] ;  /* 0x0000e000ff027b82 */ /* 0x000e260000000a00 */
[----:B------:R-:W-:-:S13]  /*0220*/  ISETP.GE.U32.AND P0, PT, R4, R21, PT ;  /* 0x000000150400720c */ /* 0x000fda0003f06070 */
[----:B------:R-:W-:Y:S02]  /*0230*/  @P0 IADD3 R4, PT, PT, -R21, R4, RZ ;  /* 0x0000000415040210 */ /* 0x000fe40007ffe1ff */
[----:B------:R-:W-:Y:S02]  /*0240*/  @P0 IADD3 R5, PT, PT, R5, 0x1, RZ ;  /* 0x0000000105050810 */ /* 0x000fe40007ffe0ff */
[----:B------:R-:W-:-:S13]  /*0250*/  ISETP.GE.U32.AND P1, PT, R4, R21, PT ;  /* 0x000000150400720c */ /* 0x000fda0003f26070 */
[----:B------:R-:W-:Y:S01]  /*0260*/  @P1 VIADD R5, R5, 0x1 ;  /* 0x0000000105051836 */ /* 0x000fe20000000000 */
[----:B------:R-:W-:-:S04]  /*0270*/  @!P2 LOP3.LUT R5, RZ, R21, RZ, 0x33, !PT ;  /* 0x00000015ff05a212 */ /* 0x000fc800078e33ff */
[----:B------:R-:W-:-:S04]  /*0280*/  IADD3 R5, PT, PT, R6, R5, RZ ;  /* 0x0000000506057210 */ /* 0x000fc80007ffe0ff */
[C---:B------:R-:W-:Y:S02]  /*0290*/  LOP3.LUT R4, R5.reuse, 0x3, RZ, 0xc0, !PT ;  /* 0x0000000305047812 */ /* 0x040fe400078ec0ff */
[----:B------:R-:W-:Y:S02]  /*02a0*/  ISETP.GE.U32.AND P1, PT, R5, 0x3, PT ;  /* 0x000000030500780c */ /* 0x000fe40003f26070 */
[----:B------:R-:W-:-:S13]  /*02b0*/  ISETP.NE.AND P0, PT, R4, 0x3, PT ;  /* 0x000000030400780c */ /* 0x000fda0003f05270 */
[----:B0-----:R-:W-:Y:S05]  /*02c0*/  @!P0 BRA `(.L_x_24) ;  /* 0x0000000000408947 */ /* 0x001fea0003800000 */
[----:B------:R-:W0:Y:S01]  /*02d0*/  LDC.64 R8, c[0x0][0x380] ;  /* 0x0000e000ff087b82 */ /* 0x000e220000000a00 */
[----:B------:R-:W-:Y:S01]  /*02e0*/  IADD3 R5, PT, PT, R5, 0x1, RZ ;  /* 0x0000000105057810 */ /* 0x000fe20007ffe0ff */
[----:B------:R-:W-:Y:S01]  /*02f0*/  IMAD.MOV.U32 R20, RZ, RZ, RZ ;  /* 0x000000ffff147224 */ /* 0x000fe200078e00ff */
[----:B------:R-:W-:Y:S02]  /*0300*/  MOV R22, R0 ;  /* 0x0000000000167202 */ /* 0x000fe40000000f00 */
[----:B------:R-:W-:-:S04]  /*0310*/  LOP3.LUT R5, R5, 0x3, RZ, 0xc0, !PT ;  /* 0x0000000305057812 */ /* 0x000fc800078ec0ff */
[----:B------:R-:W-:-:S07]  /*0320*/  IADD3 R10, PT, PT, -R5, RZ, RZ ;  /* 0x000000ff050a7210 */ /* 0x000fce0007ffe1ff */
.L_x_25:
[----:B0-----:R-:W-:-:S06]  /*0330*/  IMAD.WIDE R4, R22, 0x10, R8 ;  /* 0x0000001016047825 */ /* 0x001fcc00078e0208 */
[----:B------:R-:W2:Y:S01]  /*0340*/  LDG.E.128.CONSTANT R4, desc[UR4][R4.64] ;  /* 0x0000000404047981 */ /* 0x000ea2000c1e9d00 */
[----:B------:R-:W-:Y:S02]  /*0350*/  IADD3 R10, PT, PT, R10, 0x1, RZ ;  /* 0x000000010a0a7810 */ /* 0x000fe40007ffe0ff */
[----:B------:R-:W-:Y:S02]  /*0360*/  IADD3 R22, PT, PT, R21, R22, RZ ;  /* 0x0000001615167210 */ /* 0x000fe40007ffe0ff */
[----:B------:R-:W-:Y:S01]  /*0370*/  ISETP.NE.AND P0, PT, R10, RZ, PT ;  /* 0x000000ff0a00720c */ /* 0x000fe20003f05270 */
[----:B--2---:R-:W-:-:S04]  /*0380*/  FADD R11, R4, R5 ;  /* 0x00000005040b7221 */ /* 0x004fc80000000000 */
[----:B------:R-:W-:-:S04]  /*0390*/  FADD R6, R6, R11 ;  /* 0x0000000b06067221 */ /* 0x000fc80000000000 */
[----:B------:R-:W-:-:S04]  /*03a0*/  FADD R7, R7, R6 ;  /* 0x0000000607077221 */ /* 0x000fc80000000000 */
[----:B------:R-:W-:Y:S01]  /*03b0*/  FADD R20, R7, R20 ;  /* 0x0000001407147221 */ /* 0x000fe20000000000 */
[----:B------:R-:W-:Y:S06]  /*03c0*/  @P0 BRA `(.L_x_25) ;  /* 0xfffffffc00d80947 */ /* 0x000fec000383ffff */
.L_x_24:
[----:B------:R-:W-:Y:S05]  /*03d0*/  BSYNC.RECONVERGENT B1 ;  /* 0x0000000000017941 */ /* 0x000fea0003800200 */
.L_x_23:
[----:B------:R-:W-:Y:S05]  /*03e0*/  @!P1 BRA `(.L_x_22) ;  /* 0x00000000006c9947 */ /* 0x000fea0003800000 */
.L_x_26:
[----:B------:R-:W-:-:S04]  /*03f0*/  IMAD.WIDE R4, R22, 0x10, R2 ;  /* 0x0000001016047825 */ /* 0x000fc800078e0202 */
[C---:B------:R-:W-:Y:S02]  /*0400*/  IMAD.WIDE R8, R21.reuse, 0x10, R4 ;  /* 0x0000001015087825 */ /* 0x040fe400078e0204 */
[----:B------:R-:W2:Y:S02]  /*0410*/  LDG.E.128.CONSTANT R4, desc[UR4][R4.64] ;  /* 0x0000000404047981 */ /* 0x000ea4000c1e9d00 */
[C---:B------:R-:W-:Y:S02]  /*0420*/  IMAD.WIDE R12, R21.reuse, 0x10, R8 ;  /* 0x00000010150c7825 */ /* 0x040fe400078e0208 */
[----:B------:R-:W3:Y:S02]  /*0430*/  LDG.E.128.CONSTANT R8, desc[UR4][R8.64] ;  /* 0x0000000408087981 */ /* 0x000ee4000c1e9d00 */
[C---:B------:R-:W-:Y:S02]  /*0440*/  IMAD.WIDE R16, R21.reuse, 0x10, R12 ;  /* 0x0000001015107825 */ /* 0x040fe400078e020c */
        /* <DEDUP_REMOVED lines=12> */
[----:B------:R-:W-:Y:S01]  /*0510*/  FADD R14, R14, R5 ;  /* 0x000000050e0e7221 */ /* 0x000fe20000000000 */
[----:B-----5:R-:W-:Y:S02]  /*0520*/  FADD R5, R16, R17 ;  /* 0x0000001110057221 */ /* 0x020fe40000000000 */
[----:B------:R-:W-:Y:S01]  /*0530*/  FADD R10, R7, R10 ;  /* 0x0000000a070a7221 */ /* 0x000fe20000000000 */
[----:B------:R-:W-:Y:S01]  /*0540*/  FADD R15, R15, R14 ;  /* 0x0000000e0f0f7221 */ /* 0x000fe20000000000 */
[----:B------:R-:W-:-:S03]  /*0550*/  FADD R18, R18, R5 ;  /* 0x0000000512127221 */ /* 0x000fc60000000000 */
[----:B------:R-:W-:Y:S01]  /*0560*/  FADD R10, R10, R15 ;  /* 0x0000000f0a0a7221 */ /* 0x000fe20000000000 */
[----:B------:R-:W-:-:S04]  /*0570*/  FADD R19, R19, R18 ;  /* 0x0000001213137221 */ /* 0x000fc80000000000 */
[----:B------:R-:W-:Y:S01]  /*0580*/  FADD R20, R10, R19 ;  /* 0x000000130a147221 */ /* 0x000fe20000000000 */
[----:B------:R-:W-:Y:S06]  /*0590*/  @!P0 BRA `(.L_x_26) ;  /* 0xfffffffc00948947 */ /* 0x000fec000383ffff */
.L_x_22:
[----:B------:R-:W-:Y:S05]  /*05a0*/  BSYNC.RECONVERGENT B0 ;  /* 0x0000000000007941 */ /* 0x000fea0003800200 */
.L_x_21:
[----:B------:R-:W-:-:S13]  /*05b0*/  ISETP.NE.AND P0, PT, R0, RZ, PT ;  /* 0x000000ff0000720c */ /* 0x000fda0003f05270 */
[----:B------:R-:W-:Y:S05]  /*05c0*/  @P0 EXIT ;  /* 0x000000000000094d */ /* 0x000fea0003800000 */
[----:B------:R-:W0:Y:S02]  /*05d0*/  LDC.64 R2, c[0x0][0x390] ;  /* 0x0000e400ff027b82 */ /* 0x000e240000000a00 */
[----:B0-----:R-:W-:Y:S01]  /*05e0*/  STG.E desc[UR4][R2.64], R20 ;  /* 0x0000001402007986 */ /* 0x001fe2000c101904 */
[----:B------:R-:W-:Y:S05]  /*05f0*/  EXIT ;  /* 0x000000000000794d */ /* 0x000fea0003800000 */
.L_x_27:
        /* <DEDUP_REMOVED lines=16> */
.L_x_31:


//--------------------- .nv.shared.reserved.0     --------------------------
	.section	.nv.shared.reserved.0,"aw",@nobits
	.weak		__nv_reservedSMEM_offset_0_alias
	.size		__nv_reservedSMEM_offset_0_alias, 0, 64
	.other		__nv_reservedSMEM_offset_0_alias,@"STO_CUDA_RESERVED_SHARED STV_DEFAULT"
__nv_reservedSMEM_offset_0_alias:
	.zero		0
	.zero		64


//--------------------- .nv.constant0._Z27rand_read_float4_lcg_kernelPK6float4iPf --------------------------
	.section	.nv.constant0._Z27rand_read_float4_lcg_kernelPK6float4iPf,"a",@progbits
	.sectionflags	@""
	.align	4
.nv.constant0._Z27rand_read_float4_lcg_kernelPK6float4iPf:
	.zero		920


//--------------------- .nv.constant0._Z26rand_read_float_lcg_kernelPKfiPf --------------------------
	.section	.nv.constant0._Z26rand_read_float_lcg_kernelPKfiPf,"a",@progbits
	.sectionflags	@""
	.align	4
.nv.constant0._Z26rand_read_float_lcg_kernelPKfiPf:
	.zero		920


//--------------------- .nv.constant0._Z21seq_read_float_kernelPKfiPf --------------------------
	.section	.nv.constant0._Z21seq_read_float_kernelPKfiPf,"a",@progbits
	.sectionflags	@""
	.align	4
.nv.constant0._Z21seq_read_float_kernelPKfiPf:
	.zero		920


//--------------------- .nv.constant0._Z22seq_read_float4_kernelPK6float4iPf --------------------------
	.section	.nv.constant0._Z22seq_read_float4_kernelPK6float4iPf,"a",@progbits
	.sectionflags	@""
	.align	4
.nv.constant0._Z22seq_read_float4_kernelPK6float4iPf:
	.zero		920


//--------------------- SYMBOLS --------------------------

	.type		.nv.reservedSmem.offset0,@object
	.size		.nv.reservedSmem.offset0,0x4
